	.target	sm_90a

	.elftype	@"ET_EXEC"


//--------------------- .note.nv.tkinfo           --------------------------
	.section	.note.nv.tkinfo,"",@"SHT_NOTE"
	.sectionflags	@"SHF_NOTE_NV_TKINFO"
	.tkinfo
        /*0018*/ 	.word	0x00000002
        /*0030*/ 	.string	""
        /*0030*/ 	.string	"ptxas"
        /*0030*/ 	.string	"Cuda compilation tools, release 13.0, V13.0.88"
        /*0030*/ 	.string	"Build cuda_13.0.r13.0/compiler.36424714_0"
        /*0030*/ 	.string	"-arch sm_90a -m 64 "



//--------------------- .note.nv.cuinfo           --------------------------
	.section	.note.nv.cuinfo,"",@"SHT_NOTE"
	.sectionflags	@"SHF_NOTE_NV_CUINFO"
        /*0018*/ 	.short	0x0002
        /*001a*/ 	.short	0x005a
        /*001c*/ 	.short	0x0082
	.zero		2


//--------------------- .nv.info                  --------------------------
	.section	.nv.info,"",@"SHT_CUDA_INFO"
	.align	4


	//----- nvinfo : EIATTR_REGCOUNT
	.align		4
        /*0000*/ 	.byte	0x04, 0x2f
        /*0002*/ 	.short	(.L_15 - .L_14)
	.align		4
.L_14:
        /*0004*/ 	.word	index@(_ZN7cutlass13device_kernelINS_4gemm6kernel13GemmUniversalIN4cute5tupleIJiiiiEEENS1_10collective13CollectiveMmaINS1_34MainloopSm90TmaGmmaWarpSpecializedILi5ENS5_IJNS4_1CILi1EEESB_SB_EEENS1_35KernelTmaWarpSpecializedCooperativeEEENS5_IJNSA_ILi256EEENSA_ILi128EEENSA_ILi64EEEEEENS_10bfloat16_tENS5_IJlSB_lEEESJ_SK_NS4_8TiledMMAINS4_8MMA_AtomIJNS4_4SM904GMMA28MMA_64x128x16_F32BF16BF16_SSILNSO_5MajorE0ELSQ_0ELNSO_7ScaleInE1ELSR_1EEEEEENS4_6LayoutINS5_IJNSA_ILi2EEESB_SB_EEENS5_IJSB_NSA_ILi0EEESX_EEEEENS5_IJNS4_10UnderscoreES10_S10_EEEEENS4_13SM90_TMA_LOADENS4_14ComposedLayoutINS4_7SwizzleILi3ELi4ELi3EEENS4_18smem_ptr_flag_bitsILi16EEENSU_INS5_IJNSA_ILi8EEESH_EEENS5_IJSH_SB_EEEEEEEvNS4_8identityES13_S1D_vS1E_EENS_8epilogue10collective6detail29Sm90TmaWarpSpecializedAdapterINS1H_15DefaultEpilogueISJ_SK_SK_NS1G_6thread17LinearCombinationISJ_Li1EffLNS1L_9ScaleType4KindE0ELNS_15FloatRoundStyleE2ESJ_EENS1_15EpilogueDefaultEEEEEvvEEEEvNT_6ParamsE)
        /*0008*/ 	.word	0x000000a8


	//----- nvinfo : EIATTR_FRAME_SIZE
	.align		4
.L_15:
        /*000c*/ 	.byte	0x04, 0x11
        /*000e*/ 	.short	(.L_17 - .L_16)
	.align		4
.L_16:
        /*0010*/ 	.word	index@(_ZN7cutlass13device_kernelINS_4gemm6kernel13GemmUniversalIN4cute5tupleIJiiiiEEENS1_10collective13CollectiveMmaINS1_34MainloopSm90TmaGmmaWarpSpecializedILi5ENS5_IJNS4_1CILi1EEESB_SB_EEENS1_35KernelTmaWarpSpecializedCooperativeEEENS5_IJNSA_ILi256EEENSA_ILi128EEENSA_ILi64EEEEEENS_10bfloat16_tENS5_IJlSB_lEEESJ_SK_NS4_8TiledMMAINS4_8MMA_AtomIJNS4_4SM904GMMA28MMA_64x128x16_F32BF16BF16_SSILNSO_5MajorE0ELSQ_0ELNSO_7ScaleInE1ELSR_1EEEEEENS4_6LayoutINS5_IJNSA_ILi2EEESB_SB_EEENS5_IJSB_NSA_ILi0EEESX_EEEEENS5_IJNS4_10UnderscoreES10_S10_EEEEENS4_13SM90_TMA_LOADENS4_14ComposedLayoutINS4_7SwizzleILi3ELi4ELi3EEENS4_18smem_ptr_flag_bitsILi16EEENSU_INS5_IJNSA_ILi8EEESH_EEENS5_IJSH_SB_EEEEEEEvNS4_8identityES13_S1D_vS1E_EENS_8epilogue10collective6detail29Sm90TmaWarpSpecializedAdapterINS1H_15DefaultEpilogueISJ_SK_SK_NS1G_6thread17LinearCombinationISJ_Li1EffLNS1L_9ScaleType4KindE0ELNS_15FloatRoundStyleE2ESJ_EENS1_15EpilogueDefaultEEEEEvvEEEEvNT_6ParamsE)
        /*0014*/ 	.word	0x00000000


	//----- nvinfo : EIATTR_MIN_STACK_SIZE
	.align		4
.L_17:
        /*0018*/ 	.byte	0x04, 0x12
        /*001a*/ 	.short	(.L_19 - .L_18)
	.align		4
.L_18:
        /*001c*/ 	.word	index@(_ZN7cutlass13device_kernelINS_4gemm6kernel13GemmUniversalIN4cute5tupleIJiiiiEEENS1_10collective13CollectiveMmaINS1_34MainloopSm90TmaGmmaWarpSpecializedILi5ENS5_IJNS4_1CILi1EEESB_SB_EEENS1_35KernelTmaWarpSpecializedCooperativeEEENS5_IJNSA_ILi256EEENSA_ILi128EEENSA_ILi64EEEEEENS_10bfloat16_tENS5_IJlSB_lEEESJ_SK_NS4_8TiledMMAINS4_8MMA_AtomIJNS4_4SM904GMMA28MMA_64x128x16_F32BF16BF16_SSILNSO_5MajorE0ELSQ_0ELNSO_7ScaleInE1ELSR_1EEEEEENS4_6LayoutINS5_IJNSA_ILi2EEESB_SB_EEENS5_IJSB_NSA_ILi0EEESX_EEEEENS5_IJNS4_10UnderscoreES10_S10_EEEEENS4_13SM90_TMA_LOADENS4_14ComposedLayoutINS4_7SwizzleILi3ELi4ELi3EEENS4_18smem_ptr_flag_bitsILi16EEENSU_INS5_IJNSA_ILi8EEESH_EEENS5_IJSH_SB_EEEEEEEvNS4_8identityES13_S1D_vS1E_EENS_8epilogue10collective6detail29Sm90TmaWarpSpecializedAdapterINS1H_15DefaultEpilogueISJ_SK_SK_NS1G_6thread17LinearCombinationISJ_Li1EffLNS1L_9ScaleType4KindE0ELNS_15FloatRoundStyleE2ESJ_EENS1_15EpilogueDefaultEEEEEvvEEEEvNT_6ParamsE)
        /*0020*/ 	.word	0x00000000
.L_19:


//--------------------- .nv.compat                --------------------------
	.section	.nv.compat,"",@"SHT_CUDA_COMPAT_INFO"
	.align	4
        /*0000*/ 	.byte	0x02, 0x09, 0x01, 0x00, 0x02, 0x02, 0x04, 0x00, 0x02, 0x05, 0x05, 0x00, 0x03, 0x07, 0x01, 0x01
        /*0010*/ 	.byte	0x02, 0x03, 0x01, 0x00, 0x02, 0x06, 0x01, 0x00, 0x04, 0x0b, 0x08, 0x00, 0x00, 0x00, 0x00, 0x00
        /*0020*/ 	.byte	0x00, 0x00, 0x00, 0x00


//--------------------- .nv.info._ZN7cutlass13device_kernelINS_4gemm6kernel13GemmUniversalIN4cute5tupleIJiiiiEEENS1_10collective13CollectiveMmaINS1_34MainloopSm90TmaGmmaWarpSpecializedILi5ENS5_IJNS4_1CILi1EEESB_SB_EEENS1_35KernelTmaWarpSpecializedCooperativeEEENS5_IJNSA_ILi256EEENSA_ILi128EEENSA_ILi64EEEEEENS_10bfloat16_tENS5_IJlSB_lEEESJ_SK_NS4_8TiledMMAINS4_8MMA_AtomIJNS4_4SM904GMMA28MMA_64x128x16_F32BF16BF16_SSILNSO_5MajorE0ELSQ_0ELNSO_7ScaleInE1ELSR_1EEEEEENS4_6LayoutINS5_IJNSA_ILi2EEESB_SB_EEENS5_IJSB_NSA_ILi0EEESX_EEEEENS5_IJNS4_10UnderscoreES10_S10_EEEEENS4_13SM90_TMA_LOADENS4_14ComposedLayoutINS4_7SwizzleILi3ELi4ELi3EEENS4_18smem_ptr_flag_bitsILi16EEENSU_INS5_IJNSA_ILi8EEESH_EEENS5_IJSH_SB_EEEEEEEvNS4_8identityES13_S1D_vS1E_EENS_8epilogue10collective6detail29Sm90TmaWarpSpecializedAdapterINS1H_15DefaultEpilogueISJ_SK_SK_NS1G_6thread17LinearCombinationISJ_Li1EffLNS1L_9ScaleType4KindE0ELNS_15FloatRoundStyleE2ESJ_EENS1_15EpilogueDefaultEEEEEvvEEEEvNT_6ParamsE --------------------------
	.section	.nv.info._ZN7cutlass13device_kernelINS_4gemm6kernel13GemmUniversalIN4cute5tupleIJiiiiEEENS1_10collective13CollectiveMmaINS1_34MainloopSm90TmaGmmaWarpSpecializedILi5ENS5_IJNS4_1CILi1EEESB_SB_EEENS1_35KernelTmaWarpSpecializedCooperativeEEENS5_IJNSA_ILi256EEENSA_ILi128EEENSA_ILi64EEEEEENS_10bfloat16_tENS5_IJlSB_lEEESJ_SK_NS4_8TiledMMAINS4_8MMA_AtomIJNS4_4SM904GMMA28MMA_64x128x16_F32BF16BF16_SSILNSO_5MajorE0ELSQ_0ELNSO_7ScaleInE1ELSR_1EEEEEENS4_6LayoutINS5_IJNSA_ILi2EEESB_SB_EEENS5_IJSB_NSA_ILi0EEESX_EEEEENS5_IJNS4_10UnderscoreES10_S10_EEEEENS4_13SM90_TMA_LOADENS4_14ComposedLayoutINS4_7SwizzleILi3ELi4ELi3EEENS4_18smem_ptr_flag_bitsILi16EEENSU_INS5_IJNSA_ILi8EEESH_EEENS5_IJSH_SB_EEEEEEEvNS4_8identityES13_S1D_vS1E_EENS_8epilogue10collective6detail29Sm90TmaWarpSpecializedAdapterINS1H_15DefaultEpilogueISJ_SK_SK_NS1G_6thread17LinearCombinationISJ_Li1EffLNS1L_9ScaleType4KindE0ELNS_15FloatRoundStyleE2ESJ_EENS1_15EpilogueDefaultEEEEEvvEEEEvNT_6ParamsE,"",@"SHT_CUDA_INFO"
	.sectionflags	@""
	.align	4


	//----- nvinfo : EIATTR_CUDA_API_VERSION
	.align		4
        /*0000*/ 	.byte	0x04, 0x37
        /*0002*/ 	.short	(.L_21 - .L_20)
.L_20:
        /*0004*/ 	.word	0x00000082


	//----- nvinfo : EIATTR_KPARAM_INFO
	.align		4
.L_21:
        /*0008*/ 	.byte	0x04, 0x17
        /*000a*/ 	.short	(.L_23 - .L_22)
.L_22:
        /*000c*/ 	.word	0x00000000
        /*0010*/ 	.short	0x0000
        /*0012*/ 	.short	0x0070
        /*0014*/ 	.byte	0x00, 0xf0, 0x01, 0x10


	//----- nvinfo : EIATTR_SPARSE_MMA_MASK
	.align		4
.L_23:
        /*0018*/ 	.byte	0x03, 0x50
        /*001a*/ 	.short	0x0000


	//----- nvinfo : EIATTR_MAXREG_COUNT
	.align		4
        /*001c*/ 	.byte	0x03, 0x1b
        /*001e*/ 	.short	0x00a8


	//----- nvinfo : EIATTR_NUM_BARRIERS
	.align		4
        /*0020*/ 	.byte	0x02, 0x4c
        /*0022*/ 	.byte	0x01
	.zero		1


	//----- nvinfo : EIATTR_EXTERNS
	.align		4
        /*0024*/ 	.byte	0x04, 0x0f
        /*0026*/ 	.short	(.L_25 - .L_24)


	//   ....[0]....
	.align		4
.L_24:
        /*0028*/ 	.word	index@(__assertfail)


	//----- nvinfo : EIATTR_MERCURY_ISA_VERSION
	.align		4
.L_25:
        /*002c*/ 	.byte	0x03, 0x5f
        /*002e*/ 	.short	0x0101


	//----- nvinfo : EIATTR_INT_WARP_WIDE_INSTR_OFFSETS
	.align		4
        /*0030*/ 	.byte	0x04, 0x31
        /*0032*/ 	.short	(.L_27 - .L_26)


	//   ....[0]....
.L_26:
        /*0034*/ 	.word	0x000003d0


	//   ....[1]....
        /*0038*/ 	.word	0x00000400


	//   ....[2]....
        /*003c*/ 	.word	0x000004e0


	//----- nvinfo : EIATTR_COOP_GROUP_MASK_REGIDS
	.align		4
.L_27:
        /*0040*/ 	.byte	0x04, 0x29
        /*0042*/ 	.short	(.L_29 - .L_28)


	//   ....[0]....
.L_28:
        /*0044*/ 	.word	0xffffffff


	//   ....[1]....
        /*0048*/ 	.word	0xffffffff


	//   ....[2]....
        /*004c*/ 	.word	0xffffffff


	//   ....[3]....
        /*0050*/ 	.word	0xffffffff


	//   ....[4]....
        /*0054*/ 	.word	0xffffffff


	//----- nvinfo : EIATTR_COOP_GROUP_INSTR_OFFSETS
	.align		4
.L_29:
        /*0058*/ 	.byte	0x04, 0x28
        /*005a*/ 	.short	(.L_31 - .L_30)


	//   ....[0]....
.L_30:
        /*005c*/ 	.word	0x00000060


	//   ....[1]....
        /*0060*/ 	.word	0x00000070


	//   ....[2]....
        /*0064*/ 	.word	0x00000130


	//   ....[3]....
        /*0068*/ 	.word	0x000002e0


	//   ....[4]....
        /*006c*/ 	.word	0x00000f90


	//----- nvinfo : EIATTR_REG_RECONFIG
	.align		4
.L_31:
        /*0070*/ 	.byte	0x01, 0x54
	.zero		2


	//----- nvinfo : EIATTR_SYSCALL_OFFSETS
	.align		4
        /*0074*/ 	.byte	0x04, 0x46
        /*0076*/ 	.short	(.L_33 - .L_32)


	//   ....[0]....
.L_32:
        /*0078*/ 	.word	0x00001150


	//----- nvinfo : EIATTR_MBARRIER_INSTR_OFFSETS
	.align		4
.L_33:
        /*007c*/ 	.byte	0x04, 0x39
        /*007e*/ 	.short	(.L_35 - .L_34)


	//   ....[0]....
.L_34:
        /*0080*/ 	.word	0x00000230
        /*0084*/ 	.word	0x000000ff
        /*0088*/ 	.word	0x00000000
        /*008c*/ 	.short	0x0100
        /*008e*/ 	.byte	0x08
	.zero		1


	//   ....[1]....
        /*0090*/ 	.word	0x00000240
        /*0094*/ 	.word	0x000000ff
        /*0098*/ 	.word	0x00000028
        /*009c*/ 	.short	0x0100
        /*009e*/ 	.byte	0x08
	.zero		1


	//   ....[2]....
        /*00a0*/ 	.word	0x00000250
        /*00a4*/ 	.word	0x000000ff
        /*00a8*/ 	.word	0x00000008
        /*00ac*/ 	.short	0x0100
        /*00ae*/ 	.byte	0x08
	.zero		1


	//   ....[3]....
        /*00b0*/ 	.word	0x00000260
        /*00b4*/ 	.word	0x000000ff
        /*00b8*/ 	.word	0x00000030
        /*00bc*/ 	.short	0x0100
        /*00be*/ 	.byte	0x08
	.zero		1


	//   ....[4]....
        /*00c0*/ 	.word	0x00000270
        /*00c4*/ 	.word	0x000000ff
        /*00c8*/ 	.word	0x00000010
        /*00cc*/ 	.short	0x0100
        /*00ce*/ 	.byte	0x08
	.zero		1


	//   ....[5]....
        /*00d0*/ 	.word	0x00000280
        /*00d4*/ 	.word	0x000000ff
        /*00d8*/ 	.word	0x00000038
        /*00dc*/ 	.short	0x0100
        /*00de*/ 	.byte	0x08
	.zero		1


	//   ....[6]....
        /*00e0*/ 	.word	0x00000290
        /*00e4*/ 	.word	0x000000ff
        /*00e8*/ 	.word	0x00000018
        /*00ec*/ 	.short	0x0100
        /*00ee*/ 	.byte	0x08
	.zero		1


	//   ....[7]....
        /*00f0*/ 	.word	0x000002a0
        /*00f4*/ 	.word	0x000000ff
        /*00f8*/ 	.word	0x00000040
        /*00fc*/ 	.short	0x0100
        /*00fe*/ 	.byte	0x08
	.zero		1


	//   ....[8]....
        /*0100*/ 	.word	0x000002b0
        /*0104*/ 	.word	0x000000ff
        /*0108*/ 	.word	0x00000020
        /*010c*/ 	.short	0x0100
        /*010e*/ 	.byte	0x08
	.zero		1


	//   ....[9]....
        /*0110*/ 	.word	0x000002c0
        /*0114*/ 	.word	0x000000ff
        /*0118*/ 	.word	0x00000048
        /*011c*/ 	.short	0x0100
        /*011e*/ 	.byte	0x08
	.zero		1


	//   ....[10]....
        /*0120*/ 	.word	0x00000550
        /*0124*/ 	.word	0x000000ff
        /*0128*/ 	.word	0x00000060
        /*012c*/ 	.short	0x0100
        /*012e*/ 	.byte	0x06
	.zero		1


	//   ....[11]....
        /*0130*/ 	.word	0x000005b0
        /*0134*/ 	.word	0x000000ff
        /*0138*/ 	.word	0x00000068
        /*013c*/ 	.short	0x0100
        /*013e*/ 	.byte	0x06
	.zero		1


	//   ....[12]....
        /*0140*/ 	.word	0x000011d0
        /*0144*/ 	.word	0x00000003
        /*0148*/ 	.word	0x00000000
        /*014c*/ 	.short	0x010a
        /*014e*/ 	.byte	0x3f
	.zero		1


	//   ....[13]....
        /*0150*/ 	.word	0x00001210
        /*0154*/ 	.word	0x00000003
        /*0158*/ 	.word	0x00000000
        /*015c*/ 	.short	0x010a
        /*015e*/ 	.byte	0x3f
	.zero		1


	//   ....[14]....
        /*0160*/ 	.word	0x000016f0
        /*0164*/ 	.word	0x000000ff
        /*0168*/ 	.word	0x00000000
        /*016c*/ 	.short	0x010a
        /*016e*/ 	.byte	0x08
	.zero		1


	//   ....[15]....
        /*0170*/ 	.word	0x00001730
        /*0174*/ 	.word	0x000000ff
        /*0178*/ 	.word	0x00000000
        /*017c*/ 	.short	0x010a
        /*017e*/ 	.byte	0x08
	.zero		1


	//   ....[16]....
        /*0180*/ 	.word	0x00001ad0
        /*0184*/ 	.word	0x000000ff
        /*0188*/ 	.word	0x00000000
        /*018c*/ 	.short	0x0101
        /*018e*/ 	.byte	0x08
	.zero		1


	//   ....[17]....
        /*0190*/ 	.word	0x00001cd0
        /*0194*/ 	.word	0x000000ff
        /*0198*/ 	.word	0x00000000
        /*019c*/ 	.short	0x0101
        /*019e*/ 	.byte	0x06
	.zero		1


	//   ....[18]....
        /*01a0*/ 	.word	0x0000b580
        /*01a4*/ 	.word	0x0000000e
        /*01a8*/ 	.word	0x00000028
        /*01ac*/ 	.short	0x010a
        /*01ae*/ 	.byte	0x3f
	.zero		1


	//   ....[19]....
        /*01b0*/ 	.word	0x0000b900
        /*01b4*/ 	.word	0x00000006
        /*01b8*/ 	.word	0x00000068
        /*01bc*/ 	.short	0x0101
        /*01be*/ 	.byte	0x3f
	.zero		1


	//   ....[20]....
        /*01c0*/ 	.word	0x0000c030
        /*01c4*/ 	.word	0x00000007
        /*01c8*/ 	.word	0x00000000
        /*01cc*/ 	.short	0x010a
        /*01ce*/ 	.byte	0x3f
	.zero		1


	//   ....[21]....
        /*01d0*/ 	.word	0x0000c0b0
        /*01d4*/ 	.word	0x00000009
        /*01d8*/ 	.word	0x00000000
        /*01dc*/ 	.short	0x010a
        /*01de*/ 	.byte	0x3f
	.zero		1


	//   ....[22]....
        /*01e0*/ 	.word	0x0000c140
        /*01e4*/ 	.word	0x00000006
        /*01e8*/ 	.word	0x00000000
        /*01ec*/ 	.short	0x010a
        /*01ee*/ 	.byte	0x3f
	.zero		1


	//   ....[23]....
        /*01f0*/ 	.word	0x0000c1d0
        /*01f4*/ 	.word	0x00000009
        /*01f8*/ 	.word	0x00000000
        /*01fc*/ 	.short	0x010a
        /*01fe*/ 	.byte	0x3f
	.zero		1


	//   ....[24]....
        /*0200*/ 	.word	0x0000c260
        /*0204*/ 	.word	0x00000003
        /*0208*/ 	.word	0x00000000
        /*020c*/ 	.short	0x010a
        /*020e*/ 	.byte	0x3f
	.zero		1


	//   ....[25]....
        /*0210*/ 	.word	0x0000c2c0
        /*0214*/ 	.word	0x00000003
        /*0218*/ 	.word	0x00000000
        /*021c*/ 	.short	0x010a
        /*021e*/ 	.byte	0x3f
	.zero		1


	//   ....[26]....
        /*0220*/ 	.word	0x0000c320
        /*0224*/ 	.word	0x00000004
        /*0228*/ 	.word	0x00000000
        /*022c*/ 	.short	0x010a
        /*022e*/ 	.byte	0x3f
	.zero		1


	//   ....[27]....
        /*0230*/ 	.word	0x0000c3f0
        /*0234*/ 	.word	0x0000000e
        /*0238*/ 	.word	0x00000028
        /*023c*/ 	.short	0x010a
        /*023e*/ 	.byte	0x3f
	.zero		1


	//   ....[28]....
        /*0240*/ 	.word	0x0000c4c0
        /*0244*/ 	.word	0x00000007
        /*0248*/ 	.word	0x00000000
        /*024c*/ 	.short	0x010a
        /*024e*/ 	.byte	0x3f
	.zero		1


	//   ....[29]....
        /*0250*/ 	.word	0x0000c510
        /*0254*/ 	.word	0x00000009
        /*0258*/ 	.word	0x00000000
        /*025c*/ 	.short	0x010a
        /*025e*/ 	.byte	0x3f
	.zero		1


	//   ....[30]....
        /*0260*/ 	.word	0x0000c560
        /*0264*/ 	.word	0x00000006
        /*0268*/ 	.word	0x00000000
        /*026c*/ 	.short	0x010a
        /*026e*/ 	.byte	0x3f
	.zero		1


	//   ....[31]....
        /*0270*/ 	.word	0x0000c5b0
        /*0274*/ 	.word	0x00000009
        /*0278*/ 	.word	0x00000000
        /*027c*/ 	.short	0x010a
        /*027e*/ 	.byte	0x3f
	.zero		1


	//----- nvinfo : EIATTR_NUM_MBARRIERS
	.align		4
.L_35:
        /*0280*/ 	.byte	0x03, 0x38
        /*0282*/ 	.short	0x000c


	//----- nvinfo : EIATTR_EXIT_INSTR_OFFSETS
	.align		4
        /*0284*/ 	.byte	0x04, 0x1c
        /*0286*/ 	.short	(.L_37 - .L_36)


	//   ....[0]....
.L_36:
        /*0288*/ 	.word	0x00000600


	//   ....[1]....
        /*028c*/ 	.word	0x00000ec0


	//   ....[2]....
        /*0290*/ 	.word	0x0000abf0


	//   ....[3]....
        /*0294*/ 	.word	0x0000b220


	//   ....[4]....
        /*0298*/ 	.word	0x0000c2b0


	//----- nvinfo : EIATTR_MAX_THREADS
	.align		4
.L_37:
        /*029c*/ 	.byte	0x04, 0x05
        /*029e*/ 	.short	(.L_39 - .L_38)
.L_38:
        /*02a0*/ 	.word	0x00000180
        /*02a4*/ 	.word	0x00000001
        /*02a8*/ 	.word	0x00000001


	//----- nvinfo : EIATTR_CRS_STACK_SIZE
	.align		4
.L_39:
        /*02ac*/ 	.byte	0x04, 0x1e
        /*02ae*/ 	.short	(.L_41 - .L_40)
.L_40:
        /*02b0*/ 	.word	0x00000000


	//----- nvinfo : EIATTR_CBANK_PARAM_SIZE
	.align		4
.L_41:
        /*02b4*/ 	.byte	0x03, 0x19
        /*02b6*/ 	.short	0x0470


	//----- nvinfo : EIATTR_PARAM_CBANK
	.align		4
        /*02b8*/ 	.byte	0x04, 0x0a
        /*02ba*/ 	.short	(.L_43 - .L_42)
	.align		4
.L_42:
        /*02bc*/ 	.word	index@(.nv.constant0._ZN7cutlass13device_kernelINS_4gemm6kernel13GemmUniversalIN4cute5tupleIJiiiiEEENS1_10collective13CollectiveMmaINS1_34MainloopSm90TmaGmmaWarpSpecializedILi5ENS5_IJNS4_1CILi1EEESB_SB_EEENS1_35KernelTmaWarpSpecializedCooperativeEEENS5_IJNSA_ILi256EEENSA_ILi128EEENSA_ILi64EEEEEENS_10bfloat16_tENS5_IJlSB_lEEESJ_SK_NS4_8TiledMMAINS4_8MMA_AtomIJNS4_4SM904GMMA28MMA_64x128x16_F32BF16BF16_SSILNSO_5MajorE0ELSQ_0ELNSO_7ScaleInE1ELSR_1EEEEEENS4_6LayoutINS5_IJNSA_ILi2EEESB_SB_EEENS5_IJSB_NSA_ILi0EEESX_EEEEENS5_IJNS4_10UnderscoreES10_S10_EEEEENS4_13SM90_TMA_LOADENS4_14ComposedLayoutINS4_7SwizzleILi3ELi4ELi3EEENS4_18smem_ptr_flag_bitsILi16EEENSU_INS5_IJNSA_ILi8EEESH_EEENS5_IJSH_SB_EEEEEEEvNS4_8identityES13_S1D_vS1E_EENS_8epilogue10collective6detail29Sm90TmaWarpSpecializedAdapterINS1H_15DefaultEpilogueISJ_SK_SK_NS1G_6thread17LinearCombinationISJ_Li1EffLNS1L_9ScaleType4KindE0ELNS_15FloatRoundStyleE2ESJ_EENS1_15EpilogueDefaultEEEEEvvEEEEvNT_6ParamsE)
        /*02c0*/ 	.short	0x0210
        /*02c2*/ 	.short	0x0470


	//----- nvinfo : EIATTR_SW_WAR
	.align		4
.L_43:
        /*02c4*/ 	.byte	0x04, 0x36
        /*02c6*/ 	.short	(.L_45 - .L_44)
.L_44:
        /*02c8*/ 	.word	0x00000008
.L_45:


//--------------------- .nv.callgraph             --------------------------
	.section	.nv.callgraph,"",@"SHT_CUDA_CALLGRAPH"
	.align	4
	.sectionentsize	8
	.align		4
        /*0000*/ 	.word	0x00000000
	.align		4
        /*0004*/ 	.word	0xffffffff
	.align		4
        /*0008*/ 	.word	index@(_ZN7cutlass13device_kernelINS_4gemm6kernel13GemmUniversalIN4cute5tupleIJiiiiEEENS1_10collective13CollectiveMmaINS1_34MainloopSm90TmaGmmaWarpSpecializedILi5ENS5_IJNS4_1CILi1EEESB_SB_EEENS1_35KernelTmaWarpSpecializedCooperativeEEENS5_IJNSA_ILi256EEENSA_ILi128EEENSA_ILi64EEEEEENS_10bfloat16_tENS5_IJlSB_lEEESJ_SK_NS4_8TiledMMAINS4_8MMA_AtomIJNS4_4SM904GMMA28MMA_64x128x16_F32BF16BF16_SSILNSO_5MajorE0ELSQ_0ELNSO_7ScaleInE1ELSR_1EEEEEENS4_6LayoutINS5_IJNSA_ILi2EEESB_SB_EEENS5_IJSB_NSA_ILi0EEESX_EEEEENS5_IJNS4_10UnderscoreES10_S10_EEEEENS4_13SM90_TMA_LOADENS4_14ComposedLayoutINS4_7SwizzleILi3ELi4ELi3EEENS4_18smem_ptr_flag_bitsILi16EEENSU_INS5_IJNSA_ILi8EEESH_EEENS5_IJSH_SB_EEEEEEEvNS4_8identityES13_S1D_vS1E_EENS_8epilogue10collective6detail29Sm90TmaWarpSpecializedAdapterINS1H_15DefaultEpilogueISJ_SK_SK_NS1G_6thread17LinearCombinationISJ_Li1EffLNS1L_9ScaleType4KindE0ELNS_15FloatRoundStyleE2ESJ_EENS1_15EpilogueDefaultEEEEEvvEEEEvNT_6ParamsE)
	.align		4
        /*000c*/ 	.word	index@(__assertfail)
	.align		4
        /*0010*/ 	.word	0x00000000
	.align		4
        /*0014*/ 	.word	0xfffffffe
	.align		4
        /*0018*/ 	.word	0x00000000
	.align		4
        /*001c*/ 	.word	0xfffffffd
	.align		4
        /*0020*/ 	.word	0x00000000
	.align		4
        /*0024*/ 	.word	0xfffffffc


//--------------------- .nv.constant4             --------------------------
	.section	.nv.constant4,"a",@progbits
	.align	8
	.align		8
.nv.constant4:
        /*0000*/ 	.dword	__assertfail
	.align		8
        /*0008*/ 	.dword	__unnamed_1
	.align		8
        /*0010*/ 	.dword	_ZN39_INTERNAL_aa272008_4_k_cu_a8ddf27a_32844cuda3std3__45__cpo5beginE
	.align		8
        /*0018*/ 	.dword	_ZN39_INTERNAL_aa272008_4_k_cu_a8ddf27a_32844cuda3std3__45__cpo3endE
	.align		8
        /*0020*/ 	.dword	_ZN39_INTERNAL_aa272008_4_k_cu_a8ddf27a_32844cuda3std3__45__cpo6cbeginE
	.align		8
        /*0028*/ 	.dword	_ZN39_INTERNAL_aa272008_4_k_cu_a8ddf27a_32844cuda3std3__45__cpo4cendE
	.align		8
        /*0030*/ 	.dword	_ZN39_INTERNAL_aa272008_4_k_cu_a8ddf27a_32844cuda3std3__441_GLOBAL__N__aa272008_4_k_cu_a8ddf27a_32846ignoreE
	.align		8
        /*0038*/ 	.dword	_ZN39_INTERNAL_aa272008_4_k_cu_a8ddf27a_32844cuda3std3__419piecewise_constructE
	.align		8
        /*0040*/ 	.dword	_ZN39_INTERNAL_aa272008_4_k_cu_a8ddf27a_32844cuda3std3__48in_placeE
	.align		8
        /*0048*/ 	.dword	_ZN39_INTERNAL_aa272008_4_k_cu_a8ddf27a_32844cuda3std6ranges3__45__cpo4swapE
	.align		8
        /*0050*/ 	.dword	_ZN39_INTERNAL_aa272008_4_k_cu_a8ddf27a_32844cuda3std6ranges3__45__cpo9iter_moveE
	.align		8
        /*0058*/ 	.dword	_ZN39_INTERNAL_aa272008_4_k_cu_a8ddf27a_32844cute7productE
	.align		8
        /*0060*/ 	.dword	_ZN39_INTERNAL_aa272008_4_k_cu_a8ddf27a_32844cute1_E
	.align		8
        /*0068*/ 	.dword	$str$22
	.align		8
        /*0070*/ 	.dword	$str$23


//--------------------- .text._ZN7cutlass13device_kernelINS_4gemm6kernel13GemmUniversalIN4cute5tupleIJiiiiEEENS1_10collective13CollectiveMmaINS1_34MainloopSm90TmaGmmaWarpSpecializedILi5ENS5_IJNS4_1CILi1EEESB_SB_EEENS1_35KernelTmaWarpSpecializedCooperativeEEENS5_IJNSA_ILi256EEENSA_ILi128EEENSA_ILi64EEEEEENS_10bfloat16_tENS5_IJlSB_lEEESJ_SK_NS4_8TiledMMAINS4_8MMA_AtomIJNS4_4SM904GMMA28MMA_64x128x16_F32BF16BF16_SSILNSO_5MajorE0ELSQ_0ELNSO_7ScaleInE1ELSR_1EEEEEENS4_6LayoutINS5_IJNSA_ILi2EEESB_SB_EEENS5_IJSB_NSA_ILi0EEESX_EEEEENS5_IJNS4_10UnderscoreES10_S10_EEEEENS4_13SM90_TMA_LOADENS4_14ComposedLayoutINS4_7SwizzleILi3ELi4ELi3EEENS4_18smem_ptr_flag_bitsILi16EEENSU_INS5_IJNSA_ILi8EEESH_EEENS5_IJSH_SB_EEEEEEEvNS4_8identityES13_S1D_vS1E_EENS_8epilogue10collective6detail29Sm90TmaWarpSpecializedAdapterINS1H_15DefaultEpilogueISJ_SK_SK_NS1G_6thread17LinearCombinationISJ_Li1EffLNS1L_9ScaleType4KindE0ELNS_15FloatRoundStyleE2ESJ_EENS1_15EpilogueDefaultEEEEEvvEEEEvNT_6ParamsE --------------------------
	.section	.text._ZN7cutlass13device_kernelINS_4gemm6kernel13GemmUniversalIN4cute5tupleIJiiiiEEENS1_10collective13CollectiveMmaINS1_34MainloopSm90TmaGmmaWarpSpecializedILi5ENS5_IJNS4_1CILi1EEESB_SB_EEENS1_35KernelTmaWarpSpecializedCooperativeEEENS5_IJNSA_ILi256EEENSA_ILi128EEENSA_ILi64EEEEEENS_10bfloat16_tENS5_IJlSB_lEEESJ_SK_NS4_8TiledMMAINS4_8MMA_AtomIJNS4_4SM904GMMA28MMA_64x128x16_F32BF16BF16_SSILNSO_5MajorE0ELSQ_0ELNSO_7ScaleInE1ELSR_1EEEEEENS4_6LayoutINS5_IJNSA_ILi2EEESB_SB_EEENS5_IJSB_NSA_ILi0EEESX_EEEEENS5_IJNS4_10UnderscoreES10_S10_EEEEENS4_13SM90_TMA_LOADENS4_14ComposedLayoutINS4_7SwizzleILi3ELi4ELi3EEENS4_18smem_ptr_flag_bitsILi16EEENSU_INS5_IJNSA_ILi8EEESH_EEENS5_IJSH_SB_EEEEEEEvNS4_8identityES13_S1D_vS1E_EENS_8epilogue10collective6detail29Sm90TmaWarpSpecializedAdapterINS1H_15DefaultEpilogueISJ_SK_SK_NS1G_6thread17LinearCombinationISJ_Li1EffLNS1L_9ScaleType4KindE0ELNS_15FloatRoundStyleE2ESJ_EENS1_15EpilogueDefaultEEEEEvvEEEEvNT_6ParamsE,"ax",@progbits
	.align	128
.text._ZN7cutlass13device_kernelINS_4gemm6kernel13GemmUniversalIN4cute5tupleIJiiiiEEENS1_10collective13CollectiveMmaINS1_34MainloopSm90TmaGmmaWarpSpecializedILi5ENS5_IJNS4_1CILi1EEESB_SB_EEENS1_35KernelTmaWarpSpecializedCooperativeEEENS5_IJNSA_ILi256EEENSA_ILi128EEENSA_ILi64EEEEEENS_10bfloat16_tENS5_IJlSB_lEEESJ_SK_NS4_8TiledMMAINS4_8MMA_AtomIJNS4_4SM904GMMA28MMA_64x128x16_F32BF16BF16_SSILNSO_5MajorE0ELSQ_0ELNSO_7ScaleInE1ELSR_1EEEEEENS4_6LayoutINS5_IJNSA_ILi2EEESB_SB_EEENS5_IJSB_NSA_ILi0EEESX_EEEEENS5_IJNS4_10UnderscoreES10_S10_EEEEENS4_13SM90_TMA_LOADENS4_14ComposedLayoutINS4_7SwizzleILi3ELi4ELi3EEENS4_18smem_ptr_flag_bitsILi16EEENSU_INS5_IJNSA_ILi8EEESH_EEENS5_IJSH_SB_EEEEEEEvNS4_8identityES13_S1D_vS1E_EENS_8epilogue10collective6detail29Sm90TmaWarpSpecializedAdapterINS1H_15DefaultEpilogueISJ_SK_SK_NS1G_6thread17LinearCombinationISJ_Li1EffLNS1L_9ScaleType4KindE0ELNS_15FloatRoundStyleE2ESJ_EENS1_15EpilogueDefaultEEEEEvvEEEEvNT_6ParamsE:
        .type           _ZN7cutlass13device_kernelINS_4gemm6kernel13GemmUniversalIN4cute5tupleIJiiiiEEENS1_10collective13CollectiveMmaINS1_34MainloopSm90TmaGmmaWarpSpecializedILi5ENS5_IJNS4_1CILi1EEESB_SB_EEENS1_35KernelTmaWarpSpecializedCooperativeEEENS5_IJNSA_ILi256EEENSA_ILi128EEENSA_ILi64EEEEEENS_10bfloat16_tENS5_IJlSB_lEEESJ_SK_NS4_8TiledMMAINS4_8MMA_AtomIJNS4_4SM904GMMA28MMA_64x128x16_F32BF16BF16_SSILNSO_5MajorE0ELSQ_0ELNSO_7ScaleInE1ELSR_1EEEEEENS4_6LayoutINS5_IJNSA_ILi2EEESB_SB_EEENS5_IJSB_NSA_ILi0EEESX_EEEEENS5_IJNS4_10UnderscoreES10_S10_EEEEENS4_13SM90_TMA_LOADENS4_14ComposedLayoutINS4_7SwizzleILi3ELi4ELi3EEENS4_18smem_ptr_flag_bitsILi16EEENSU_INS5_IJNSA_ILi8EEESH_EEENS5_IJSH_SB_EEEEEEEvNS4_8identityES13_S1D_vS1E_EENS_8epilogue10collective6detail29Sm90TmaWarpSpecializedAdapterINS1H_15DefaultEpilogueISJ_SK_SK_NS1G_6thread17LinearCombinationISJ_Li1EffLNS1L_9ScaleType4KindE0ELNS_15FloatRoundStyleE2ESJ_EENS1_15EpilogueDefaultEEEEEvvEEEEvNT_6ParamsE,@function
        .size           _ZN7cutlass13device_kernelINS_4gemm6kernel13GemmUniversalIN4cute5tupleIJiiiiEEENS1_10collective13CollectiveMmaINS1_34MainloopSm90TmaGmmaWarpSpecializedILi5ENS5_IJNS4_1CILi1EEESB_SB_EEENS1_35KernelTmaWarpSpecializedCooperativeEEENS5_IJNSA_ILi256EEENSA_ILi128EEENSA_ILi64EEEEEENS_10bfloat16_tENS5_IJlSB_lEEESJ_SK_NS4_8TiledMMAINS4_8MMA_AtomIJNS4_4SM904GMMA28MMA_64x128x16_F32BF16BF16_SSILNSO_5MajorE0ELSQ_0ELNSO_7ScaleInE1ELSR_1EEEEEENS4_6LayoutINS5_IJNSA_ILi2EEESB_SB_EEENS5_IJSB_NSA_ILi0EEESX_EEEEENS5_IJNS4_10UnderscoreES10_S10_EEEEENS4_13SM90_TMA_LOADENS4_14ComposedLayoutINS4_7SwizzleILi3ELi4ELi3EEENS4_18smem_ptr_flag_bitsILi16EEENSU_INS5_IJNSA_ILi8EEESH_EEENS5_IJSH_SB_EEEEEEEvNS4_8identityES13_S1D_vS1E_EENS_8epilogue10collective6detail29Sm90TmaWarpSpecializedAdapterINS1H_15DefaultEpilogueISJ_SK_SK_NS1G_6thread17LinearCombinationISJ_Li1EffLNS1L_9ScaleType4KindE0ELNS_15FloatRoundStyleE2ESJ_EENS1_15EpilogueDefaultEEEEEvvEEEEvNT_6ParamsE,(.L_x_322 - _ZN7cutlass13device_kernelINS_4gemm6kernel13GemmUniversalIN4cute5tupleIJiiiiEEENS1_10collective13CollectiveMmaINS1_34MainloopSm90TmaGmmaWarpSpecializedILi5ENS5_IJNS4_1CILi1EEESB_SB_EEENS1_35KernelTmaWarpSpecializedCooperativeEEENS5_IJNSA_ILi256EEENSA_ILi128EEENSA_ILi64EEEEEENS_10bfloat16_tENS5_IJlSB_lEEESJ_SK_NS4_8TiledMMAINS4_8MMA_AtomIJNS4_4SM904GMMA28MMA_64x128x16_F32BF16BF16_SSILNSO_5MajorE0ELSQ_0ELNSO_7ScaleInE1ELSR_1EEEEEENS4_6LayoutINS5_IJNSA_ILi2EEESB_SB_EEENS5_IJSB_NSA_ILi0EEESX_EEEEENS5_IJNS4_10UnderscoreES10_S10_EEEEENS4_13SM90_TMA_LOADENS4_14ComposedLayoutINS4_7SwizzleILi3ELi4ELi3EEENS4_18smem_ptr_flag_bitsILi16EEENSU_INS5_IJNSA_ILi8EEESH_EEENS5_IJSH_SB_EEEEEEEvNS4_8identityES13_S1D_vS1E_EENS_8epilogue10collective6detail29Sm90TmaWarpSpecializedAdapterINS1H_15DefaultEpilogueISJ_SK_SK_NS1G_6thread17LinearCombinationISJ_Li1EffLNS1L_9ScaleType4KindE0ELNS_15FloatRoundStyleE2ESJ_EENS1_15EpilogueDefaultEEEEEvvEEEEvNT_6ParamsE)
        .other          _ZN7cutlass13device_kernelINS_4gemm6kernel13GemmUniversalIN4cute5tupleIJiiiiEEENS1_10collective13CollectiveMmaINS1_34MainloopSm90TmaGmmaWarpSpecializedILi5ENS5_IJNS4_1CILi1EEESB_SB_EEENS1_35KernelTmaWarpSpecializedCooperativeEEENS5_IJNSA_ILi256EEENSA_ILi128EEENSA_ILi64EEEEEENS_10bfloat16_tENS5_IJlSB_lEEESJ_SK_NS4_8TiledMMAINS4_8MMA_AtomIJNS4_4SM904GMMA28MMA_64x128x16_F32BF16BF16_SSILNSO_5MajorE0ELSQ_0ELNSO_7ScaleInE1ELSR_1EEEEEENS4_6LayoutINS5_IJNSA_ILi2EEESB_SB_EEENS5_IJSB_NSA_ILi0EEESX_EEEEENS5_IJNS4_10UnderscoreES10_S10_EEEEENS4_13SM90_TMA_LOADENS4_14ComposedLayoutINS4_7SwizzleILi3ELi4ELi3EEENS4_18smem_ptr_flag_bitsILi16EEENSU_INS5_IJNSA_ILi8EEESH_EEENS5_IJSH_SB_EEEEEEEvNS4_8identityES13_S1D_vS1E_EENS_8epilogue10collective6detail29Sm90TmaWarpSpecializedAdapterINS1H_15DefaultEpilogueISJ_SK_SK_NS1G_6thread17LinearCombinationISJ_Li1EffLNS1L_9ScaleType4KindE0ELNS_15FloatRoundStyleE2ESJ_EENS1_15EpilogueDefaultEEEEEvvEEEEvNT_6ParamsE,@"STO_CUDA_ENTRY STV_DEFAULT"
_ZN7cutlass13device_kernelINS_4gemm6kernel13GemmUniversalIN4cute5tupleIJiiiiEEENS1_10collective13CollectiveMmaINS1_34MainloopSm90TmaGmmaWarpSpecializedILi5ENS5_IJNS4_1CILi1EEESB_SB_EEENS1_35KernelTmaWarpSpecializedCooperativeEEENS5_IJNSA_ILi256EEENSA_ILi128EEENSA_ILi64EEEEEENS_10bfloat16_tENS5_IJlSB_lEEESJ_SK_NS4_8TiledMMAINS4_8MMA_AtomIJNS4_4SM904GMMA28MMA_64x128x16_F32BF16BF16_SSILNSO_5MajorE0ELSQ_0ELNSO_7ScaleInE1ELSR_1EEEEEENS4_6LayoutINS5_IJNSA_ILi2EEESB_SB_EEENS5_IJSB_NSA_ILi0EEESX_EEEEENS5_IJNS4_10UnderscoreES10_S10_EEEEENS4_13SM90_TMA_LOADENS4_14ComposedLayoutINS4_7SwizzleILi3ELi4ELi3EEENS4_18smem_ptr_flag_bitsILi16EEENSU_INS5_IJNSA_ILi8EEESH_EEENS5_IJSH_SB_EEEEEEEvNS4_8identityES13_S1D_vS1E_EENS_8epilogue10collective6detail29Sm90TmaWarpSpecializedAdapterINS1H_15DefaultEpilogueISJ_SK_SK_NS1G_6thread17LinearCombinationISJ_Li1EffLNS1L_9ScaleType4KindE0ELNS_15FloatRoundStyleE2ESJ_EENS1_15EpilogueDefaultEEEEEvvEEEEvNT_6ParamsE:
[----:B------:R-:W0:Y:S01]  /*0000*/  LDC R1, c[0x0][0x28] ;  /* 0x00000a00ff017b82 */ /* 0x000e220000000800 */
[----:B------:R-:W1:Y:S01]  /*0010*/  S2R R18, SR_TID.X ;  /* 0x0000000000127919 */ /* 0x000e620000002100 */
[----:B------:R-:W-:Y:S01]  /*0020*/  ELECT P0, URZ, PT ;  /* 0x00000000003f782f */ /* 0x000fe20003800000 */
[----:B------:R-:W-:Y:S01]  /*0030*/  BSSY B0, `(.L_x_0) ;  /* 0x000000f000007945 */ /* 0x000fe20003800000 */
[--C-:B-1----:R-:W-:Y:S02]  /*0040*/  SHF.R.U32.HI R0, RZ, 0x5, R18.reuse ;  /* 0x00000005ff007819 */ /* 0x102fe40000011612 */
[----:B------:R-:W-:-:S03]  /*0050*/  SHF.R.U32.HI R22, RZ, 0x7, R18 ;  /* 0x00000007ff167819 */ /* 0x000fc60000011612 */
[----:B------:R-:W1:Y:S04]  /*0060*/  SHFL.IDX PT, R5, R0, RZ, 0x1f ;  /* 0x00001fff00057589 */ /* 0x000e6800000e0000 */
[----:B------:R2:W3:Y:S01]  /*0070*/  SHFL.IDX PT, R8, R22, RZ, 0x1f ;  /* 0x00001fff16087589 */ /* 0x0004e200000e0000 */
[----:B-1----:R-:W-:-:S13]  /*0080*/  ISETP.NE.OR P0, PT, R5, RZ, !P0 ;  /* 0x000000ff0500720c */ /* 0x002fda0004705670 */
[----:B0-23--:R-:W-:Y:S05]  /*0090*/  @P0 BRA `(.L_x_1) ;  /* 0x0000000000200947 */ /* 0x00dfea0003800000 */
[----:B------:R-:W-:Y:S02]  /*00a0*/  ULDC.64 UR4, c[0x0][0x198] ;  /* 0x0000660000047ab9 */ /* 0x000fe40000000a00 */
[----:B------:R-:W-:Y:S02]  /*00b0*/  UIADD3 UR6, UP0, UR4, 0xf0, URZ ;  /* 0x000000f004067890 */ /* 0x000fe4000ff1e03f */
[----:B------:R-:W-:Y:S02]  /*00c0*/  UIADD3 UR4, UP1, UR4, 0x1f0, URZ ;  /* 0x000001f004047890 */ /* 0x000fe4000ff3e03f */
[----:B------:R-:W-:Y:S02]  /*00d0*/  UIADD3.X UR7, URZ, UR5, URZ, UP0, !UPT ;  /* 0x000000053f077290 */ /* 0x000fe400087fe43f */
[----:B------:R-:W-:-:S07]  /*00e0*/  UIADD3.X UR5, URZ, UR5, URZ, UP1, !UPT ;  /* 0x000000053f057290 */ /* 0x000fce0008ffe43f */
[----:B------:R0:W-:Y:S02]  /*00f0*/  UTMACCTL.PF [UR6] ;  /* 0x00000000060079b9 */ /* 0x0001e40008040000 */
[----:B------:R0:W-:Y:S02]  /*0100*/  UTMACCTL.PF [UR4] ;  /* 0x00000000040079b9 */ /* 0x0001e40008040000 */
[----:B0-----:R-:W-:Y:S01]  /*0110*/  NOP ;  /* 0x0000000000007918 */ /* 0x001fe20000000000 */
.L_x_1:
[----:B------:R-:W-:Y:S05]  /*0120*/  BSYNC B0 ;  /* 0x0000000000007941 */ /* 0x000fea0003800000 */
.L_x_0:
[----:B------:R-:W0:Y:S02]  /*0130*/  SHFL.IDX PT, R2, R0, RZ, 0x1f ;  /* 0x00001fff00027589 */ /* 0x000e2400000e0000 */
[----:B0-----:R-:W-:-:S13]  /*0140*/  ISETP.NE.AND P0, PT, R2, RZ, PT ;  /* 0x000000ff0200720c */ /* 0x001fda0003f05270 */
[----:B------:R-:W-:Y:S05]  /*0150*/  @P0 BRA `(.L_x_2) ;  /* 0x0000000000600947 */ /* 0x000fea0003800000 */
[----:B------:R-:W0:Y:S01]  /*0160*/  S2UR UR8, SR_CgaCtaId ;  /* 0x00000000000879c3 */ /* 0x000e220000008800 */
[----:B------:R-:W-:Y:S01]  /*0170*/  UMOV UR4, 0x400 ;  /* 0x0000040000047882 */ /* 0x000fe20000000000 */
[----:B------:R-:W-:Y:S01]  /*0180*/  UMOV UR5, 0x1 ;  /* 0x0000000100057882 */ /* 0x000fe20000000000 */
[----:B------:R-:W-:Y:S01]  /*0190*/  UMOV UR6, 0x100 ;  /* 0x0000010000067882 */ /* 0x000fe20000000000 */
[----:B------:R-:W-:Y:S01]  /*01a0*/  ELECT P0, URZ, PT ;  /* 0x00000000003f782f */ /* 0x000fe20003800000 */
[----:B------:R-:W-:-:S04]  /*01b0*/  UIADD3 UR6, -UR6, 0x100000, URZ ;  /* 0x0010000006067890 */ /* 0x000fc8000fffe13f */
[----:B------:R-:W-:Y:S02]  /*01c0*/  USHF.L.U32 UR7, UR6, 0xb, URZ ;  /* 0x0000000b06077899 */ /* 0x000fe4000800063f */
[----:B------:R-:W-:Y:S02]  /*01d0*/  USHF.L.U32 UR6, UR6, 0x1, URZ ;  /* 0x0000000106067899 */ /* 0x000fe4000800063f */
[----:B0-----:R-:W-:Y:S02]  /*01e0*/  ULEA UR8, UR8, UR4, 0x18 ;  /* 0x0000000408087291 */ /* 0x001fe4000f8ec03f */
[----:B------:R-:W-:-:S04]  /*01f0*/  UIADD3 UR4, -UR5, 0x100000, URZ ;  /* 0x0010000005047890 */ /* 0x000fc8000fffe13f */
[----:B------:R-:W-:Y:S02]  /*0200*/  USHF.L.U32 UR5, UR4, 0xb, URZ ;  /* 0x0000000b04057899 */ /* 0x000fe4000800063f */
[----:B------:R-:W-:Y:S01]  /*0210*/  USHF.L.U32 UR4, UR4, 0x1, URZ ;  /* 0x0000000104047899 */ /* 0x000fe2000800063f */
[----:B------:R-:W0:Y:S11]  /*0220*/  FENCE.VIEW.ASYNC.S ;  /* 0x00000000000073c6 */ /* 0x000e360000000000 */
[----:B0-----:R0:W1:Y:S01]  /*0230*/  SYNCS.EXCH.64 URZ, [UR8], UR4 ;  /* 0x00000004083f75b2 */ /* 0x0010620008000100 */
[----:B------:R0:W2:Y:S01]  /*0240*/  SYNCS.EXCH.64 URZ, [UR8+0x28], UR6 ;  /* 0x00002806083f75b2 */ /* 0x0000a20008000100 */
[----:B------:R0:W3:Y:S01]  /*0250*/  SYNCS.EXCH.64 URZ, [UR8+0x8], UR4 ;  /* 0x00000804083f75b2 */ /* 0x0000e20008000100 */
[----:B------:R0:W4:Y:S01]  /*0260*/  SYNCS.EXCH.64 URZ, [UR8+0x30], UR6 ;  /* 0x00003006083f75b2 */ /* 0x0001220008000100 */
[----:B------:R0:W0:Y:S01]  /*0270*/  SYNCS.EXCH.64 URZ, [UR8+0x10], UR4 ;  /* 0x00001004083f75b2 */ /* 0x0000220008000100 */
[----:B------:R0:W0:Y:S01]  /*0280*/  SYNCS.EXCH.64 URZ, [UR8+0x38], UR6 ;  /* 0x00003806083f75b2 */ /* 0x0000220008000100 */
[----:B------:R0:W0:Y:S01]  /*0290*/  SYNCS.EXCH.64 URZ, [UR8+0x18], UR4 ;  /* 0x00001804083f75b2 */ /* 0x0000220008000100 */
[----:B------:R0:W0:Y:S01]  /*02a0*/  SYNCS.EXCH.64 URZ, [UR8+0x40], UR6 ;  /* 0x00004006083f75b2 */ /* 0x0000220008000100 */
[----:B------:R0:W0:Y:S01]  /*02b0*/  SYNCS.EXCH.64 URZ, [UR8+0x20], UR4 ;  /* 0x00002004083f75b2 */ /* 0x0000220008000100 */
[----:B------:R0:W0:Y:S01]  /*02c0*/  SYNCS.EXCH.64 URZ, [UR8+0x48], UR6 ;  /* 0x00004806083f75b2 */ /* 0x0000220008000100 */
[----:B------:R-:W-:Y:S01]  /*02d0*/  NOP ;  /* 0x0000000000007918 */ /* 0x000fe20000000000 */
.L_x_2:
[----:B------:R-:W5:Y:S01]  /*02e0*/  SHFL.IDX PT, R0, R0, RZ, 0x1f ;  /* 0x00001fff00007589 */ /* 0x000f6200000e0000 */
[----:B------:R-:W-:Y:S01]  /*02f0*/  ELECT P0, URZ, PT ;  /* 0x00000000003f782f */ /* 0x000fe20003800000 */
[----:B------:R-:W1:Y:S01]  /*0300*/  LDC R2, c[0x0][0x65c] ;  /* 0x00019700ff027b82 */ /* 0x000e620000000800 */
[----:B------:R-:W-:Y:S01]  /*0310*/  SHF.R.S32.HI R6, RZ, 0x1f, R5 ;  /* 0x0000001fff067819 */ /* 0x000fe20000011405 */
[----:B------:R-:W2:Y:S01]  /*0320*/  S2R R3, SR_CTAID.Y ;  /* 0x0000000000037919 */ /* 0x000ea20000002600 */
[----:B0-----:R-:W-:Y:S01]  /*0330*/  UMOV UR4, 0x20 ;  /* 0x0000002000047882 */ /* 0x001fe20000000000 */
[----:B------:R-:W-:Y:S01]  /*0340*/  ISETP.NE.AND P2, PT, R8, RZ, PT ;  /* 0x000000ff0800720c */ /* 0x000fe20003f45270 */
[----:B------:R-:W-:Y:S01]  /*0350*/  NOP ;  /* 0x0000000000007918 */ /* 0x000fe20000000000 */
[----:B------:R-:W0:Y:S01]  /*0360*/  S2R R4, SR_CTAID.X ;  /* 0x0000000000047919 */ /* 0x000e220000002500 */
[----:B------:R-:W-:Y:S01]  /*0370*/  LEA.HI R6, R6, R5, RZ, 0x2 ;  /* 0x0000000506067211 */ /* 0x000fe200078f10ff */
[----:B------:R-:W-:Y:S01]  /*0380*/  NOP ;  /* 0x0000000000007918 */ /* 0x000fe20000000000 */
[----:B-----5:R-:W-:-:S02]  /*0390*/  ISETP.NE.OR P0, PT, R0, RZ, !P0 ;  /* 0x000000ff0000720c */ /* 0x020fc40004705670 */
[----:B-1----:R-:W-:-:S04]  /*03a0*/  ISETP.NE.AND P3, PT, R2, 0x1, PT ;  /* 0x000000010200780c */ /* 0x002fc80003f65270 */
[----:B------:R-:W-:Y:S02]  /*03b0*/  P2R R0, PR, RZ, 0x8 ;  /* 0x00000008ff007803 */ /* 0x000fe40000000000 */
[----:B------:R-:W-:-:S05]  /*03c0*/  LOP3.LUT R0, R6, 0xfffffffc, RZ, 0xc0, !PT ;  /* 0xfffffffc06007812 */ /* 0x000fca00078ec0ff */
[----:B------:R-:W-:Y:S01]  /*03d0*/  VOTEU.ALL UP0, P0 ;  /* 0x00000000003f7886 */ /* 0x000fe20000000000 */
[----:B------:R-:W-:Y:S01]  /*03e0*/  IMAD.IADD R0, R5, 0x1, -R0 ;  /* 0x0000000105007824 */ /* 0x000fe200078e0a00 */
[----:B------:R-:W0:Y:S01]  /*03f0*/  @P3 LDC R17, c[0x0][0x10] ;  /* 0x00000400ff113b82 */ /* 0x000e220000000800 */
[----:B------:R-:W-:Y:S01]  /*0400*/  VOTEU.ALL UP1, P0 ;  /* 0x00000000003f7886 */ /* 0x000fe20000020000 */
[----:B--2---:R-:W-:Y:S01]  /*0410*/  @P3 IMAD.MOV.U32 R6, RZ, RZ, R3 ;  /* 0x000000ffff063224 */ /* 0x004fe200078e0003 */
[----:B------:R-:W-:Y:S01]  /*0420*/  @!UP0 UMOV UR6, 0x400 ;  /* 0x0000040000068882 */ /* 0x000fe20000000000 */
[----:B------:R-:W-:-:S04]  /*0430*/  @!UP0 UIADD3 UR4, -UR4, 0x100000, URZ ;  /* 0x0010000004048890 */ /* 0x000fc8000fffe13f */
[----:B------:R-:W-:Y:S02]  /*0440*/  @!UP0 USHF.L.U32 UR5, UR4, 0xb, URZ ;  /* 0x0000000b04058899 */ /* 0x000fe4000800063f */
[----:B------:R-:W-:Y:S01]  /*0450*/  @!UP0 USHF.L.U32 UR4, UR4, 0x1, URZ ;  /* 0x0000000104048899 */ /* 0x000fe2000800063f */
[----:B------:R-:W-:Y:S02]  /*0460*/  @P3 IMAD.MOV.U32 R7, RZ, RZ, RZ ;  /* 0x000000ffff073224 */ /* 0x000fe400078e00ff */
[----:B------:R-:W-:Y:S01]  /*0470*/  IMAD.MOV.U32 R5, RZ, RZ, RZ ;  /* 0x000000ffff057224 */ /* 0x000fe200078e00ff */
[----:B------:R-:W1:Y:S01]  /*0480*/  @!UP0 S2UR UR7, SR_CgaCtaId ;  /* 0x00000000000789c3 */ /* 0x000e620000008800 */
[----:B------:R-:W-:-:S07]  /*0490*/  @P3 IMAD.MOV.U32 R11, RZ, RZ, RZ ;  /* 0x000000ffff0b3224 */ /* 0x000fce00078e00ff */
[----:B------:R-:W2:Y:S01]  /*04a0*/  @!P3 LDC R9, c[0x0][0xc] ;  /* 0x00000300ff09bb82 */ /* 0x000ea20000000800 */
[----:B0-----:R-:W-:-:S04]  /*04b0*/  @P3 IMAD.WIDE.U32 R16, R4, R17, R6 ;  /* 0x0000001104103225 */ /* 0x001fc800078e0006 */
[----:B------:R-:W-:Y:S01]  /*04c0*/  @P3 IMAD.IADD R17, R17, 0x1, R11 ;  /* 0x0000000111113824 */ /* 0x000fe200078e020b */
[----:B-1----:R-:W-:Y:S01]  /*04d0*/  @!UP0 ULEA UR6, UR7, UR6, 0x18 ;  /* 0x0000000607068291 */ /* 0x002fe2000f8ec03f */
[----:B------:R-:W-:Y:S01]  /*04e0*/  VOTEU.ALL UP0, P0 ;  /* 0x00000000003f7886 */ /* 0x000fe20000000000 */
[----:B------:R-:W-:-:S04]  /*04f0*/  ISETP.NE.AND P0, PT, R0, 0x3, PT ;  /* 0x000000030000780c */ /* 0x000fc80003f05270 */
[----:B------:R-:W-:Y:S01]  /*0500*/  ISETP.EQ.OR P0, PT, R0, RZ, !P0 ;  /* 0x000000ff0000720c */ /* 0x000fe20004702670 */
[----:B--2---:R-:W-:-:S03]  /*0510*/  @!P3 IMAD.WIDE.U32 R6, R9, R3, R4 ;  /* 0x000000030906b225 */ /* 0x004fc600078e0004 */
[C---:B------:R-:W-:Y:S01]  /*0520*/  ISETP.EQ.AND P0, PT, R8.reuse, RZ, P0 ;  /* 0x000000ff0800720c */ /* 0x040fe20000702270 */
[----:B------:R-:W-:Y:S01]  /*0530*/  VIADD R8, R8, 0xffffffff ;  /* 0xffffffff08087836 */ /* 0x000fe20000000000 */
[----:B------:R-:W0:Y:S02]  /*0540*/  FENCE.VIEW.ASYNC.S ;  /* 0x00000000000073c6 */ /* 0x000e240000000000 */
[----:B0-----:R0:W3:Y:S01]  /*0550*/  @!UP0 SYNCS.EXCH.64 URZ, [UR6+0x60], UR4 ;  /* 0x00006004063f85b2 */ /* 0x0010e20008000100 */
[----:B------:R-:W-:Y:S01]  /*0560*/  @!P3 IMAD.MOV.U32 R16, RZ, RZ, R6 ;  /* 0x000000ffff10b224 */ /* 0x000fe200078e0006 */
[----:B------:R-:W-:Y:S01]  /*0570*/  SEL R19, RZ, 0x1, !P0 ;  /* 0x00000001ff137807 */ /* 0x000fe20004000000 */
[----:B------:R-:W-:Y:S01]  /*0580*/  @!P3 IMAD.MOV.U32 R17, RZ, RZ, R7 ;  /* 0x000000ffff11b224 */ /* 0x000fe200078e0007 */
[----:B------:R-:W-:-:S04]  /*0590*/  ISETP.GE.U32.AND P1, PT, R8, 0x2, PT ;  /* 0x000000020800780c */ /* 0x000fc80003f26070 */
[----:B------:R-:W-:Y:S01]  /*05a0*/  SEL R19, R19, 0x2, P1 ;  /* 0x0000000213137807 */ /* 0x000fe20000800000 */
[----:B------:R0:W3:Y:S01]  /*05b0*/  @!UP1 SYNCS.EXCH.64 URZ, [UR6+0x68], UR4 ;  /* 0x00006804063f95b2 */ /* 0x0000e20008000100 */
[----:B------:R-:W-:Y:S01]  /*05c0*/  NOP ;  /* 0x0000000000007918 */ /* 0x000fe20000000000 */
[----:B---34-:R-:W-:Y:S06]  /*05d0*/  BAR.SYNC.DEFER_BLOCKING 0x0 ;  /* 0x0000000000007b1d */ /* 0x018fec0000010000 */
[----:B------:R-:W-:Y:S05]  /*05e0*/  @!P2 BRA `(.L_x_3) ;  /* 0x000000a40084a947 */ /* 0x000fea0003800000 */
[----:B------:R-:W-:-:S13]  /*05f0*/  ISETP.GT.U32.AND P0, PT, R8, 0x1, PT ;  /* 0x000000010800780c */ /* 0x000fda0003f04070 */
[----:B0-----:R-:W-:Y:S05]  /*0600*/  @P0 EXIT ;  /* 0x000000000000094d */ /* 0x001fea0003800000 */
[----:B------:R-:W-:Y:S01]  /*0610*/  ULDC.64 UR4, c[0x0][0x650] ;  /* 0x0001940000047ab9 */ /* 0x000fe20000000a00 */
[----:B------:R-:W-:Y:S01]  /*0620*/  PRMT R0, RZ, 0x7610, R0 ;  /* 0x00007610ff007816 */ /* 0x000fe20000000000 */
[----:B------:R-:W-:Y:S01]  /*0630*/  IMAD.MOV.U32 R153, RZ, RZ, -0x1 ;  /* 0xffffffffff997424 */ /* 0x000fe200078e00ff */
[----:B------:R-:W-:Y:S01]  /*0640*/  ISETP.GE.U32.AND P0, PT, R16, UR4, PT ;  /* 0x0000000410007c0c */ /* 0x000fe2000bf06070 */
[----:B------:R-:W-:Y:S01]  /*0650*/  IMAD.MOV.U32 R23, RZ, RZ, -0x1 ;  /* 0xffffffffff177424 */ /* 0x000fe200078e00ff */
[----:B------:R-:W-:Y:S02]  /*0660*/  MOV R152, 0xffffffff ;  /* 0xffffffff00987802 */ /* 0x000fe40000000f00 */
[----:B------:R-:W-:-:S13]  /*0670*/  ISETP.GE.U32.AND.EX P0, PT, R17, UR5, PT, P0 ;  /* 0x0000000511007c0c */ /* 0x000fda000bf06100 */
[----:B------:R-:W-:Y:S05]  /*0680*/  @P0 BRA `(.L_x_4) ;  /* 0x0000000400540947 */ /* 0x000fea0003800000 */
[----:B------:R-:W0:Y:S01]  /*0690*/  LDC.64 R14, c[0x0][0x628] ;  /* 0x00018a00ff0e7b82 */ /* 0x000e220000000a00 */
[----:B------:R-:W-:Y:S02]  /*06a0*/  IMAD.MOV.U32 R6, RZ, RZ, R16 ;  /* 0x000000ffff067224 */ /* 0x000fe400078e0010 */
[----:B------:R-:W-:-:S05]  /*06b0*/  IMAD.MOV.U32 R7, RZ, RZ, R17 ;  /* 0x000000ffff077224 */ /* 0x000fca00078e0011 */
[----:B------:R-:W1:Y:S08]  /*06c0*/  LDC R0, c[0x0][0x630] ;  /* 0x00018c00ff007b82 */ /* 0x000e700000000800 */
[----:B------:R-:W2:Y:S01]  /*06d0*/  LDC.64 R20, c[0x0][0x620] ;  /* 0x00018800ff147b82 */ /* 0x000ea20000000a00 */
[----:B0-----:R-:W-:-:S04]  /*06e0*/  ISETP.NE.U32.AND P0, PT, R14, RZ, PT ;  /* 0x000000ff0e00720c */ /* 0x001fc80003f05070 */
[----:B------:R-:W-:-:S13]  /*06f0*/  ISETP.NE.AND.EX P0, PT, R15, RZ, PT, P0 ;  /* 0x000000ff0f00720c */ /* 0x000fda0003f05300 */
[----:B-12---:R-:W-:Y:S05]  /*0700*/  @!P0 BRA `(.L_x_5) ;  /* 0x0000000000288947 */ /* 0x006fea0003800000 */
[----:B------:R-:W0:Y:S02]  /*0710*/  LDC R11, c[0x0][0x634] ;  /* 0x00018d00ff0b7b82 */ /* 0x000e240000000800 */
[----:B0-----:R-:W-:-:S05]  /*0720*/  IADD3 R11, P0, R16, R11, RZ ;  /* 0x0000000b100b7210 */ /* 0x001fca0007f1e0ff */
[----:B------:R-:W-:-:S04]  /*0730*/  IMAD.X R13, RZ, RZ, R17, P0 ;  /* 0x000000ffff0d7224 */ /* 0x000fc800000e0611 */
[----:B------:R-:W-:-:S04]  /*0740*/  IMAD.WIDE.U32 R6, R13, R14, RZ ;  /* 0x0000000e0d067225 */ /* 0x000fc800078e00ff */
[----:B------:R-:W-:-:S04]  /*0750*/  IMAD.WIDE.U32 R8, P0, R11, R15, R6 ;  /* 0x0000000f0b087225 */ /* 0x000fc80007800006 */
[----:B------:R-:W-:-:S04]  /*0760*/  IMAD.WIDE.U32 R6, R11, R14, RZ ;  /* 0x0000000e0b067225 */ /* 0x000fc800078e00ff */
[----:B------:R-:W-:Y:S01]  /*0770*/  IMAD.X R11, RZ, RZ, RZ, P0 ;  /* 0x000000ffff0b7224 */ /* 0x000fe200000e06ff */
[----:B------:R-:W-:Y:S01]  /*0780*/  IADD3 RZ, P0, R7, R8, RZ ;  /* 0x0000000807ff7210 */ /* 0x000fe20007f1e0ff */
[----:B------:R-:W-:-:S04]  /*0790*/  IMAD.MOV.U32 R10, RZ, RZ, R9 ;  /* 0x000000ffff0a7224 */ /* 0x000fc800078e0009 */
[----:B------:R-:W-:-:S08]  /*07a0*/  IMAD.WIDE.U32.X R6, R13, R15, R10, P0 ;  /* 0x0000000f0d067225 */ /* 0x000fd000000e040a */
.L_x_5:
[-CC-:B------:R-:W-:Y:S01]  /*07b0*/  SHF.R.U64 R23, R6, R0.reuse, R7.reuse ;  /* 0x0000000006177219 */ /* 0x180fe20000001207 */
[----:B------:R-:W0:Y:S01]  /*07c0*/  LDC R10, c[0x0][0x618] ;  /* 0x00018600ff0a7b82 */ /* 0x000e220000000800 */
[----:B------:R-:W-:Y:S01]  /*07d0*/  SHF.R.U32.HI R5, RZ, R0, R7 ;  /* 0x00000000ff057219 */ /* 0x000fe20000011607 */
[----:B------:R-:W-:Y:S01]  /*07e0*/  ULDC UR4, c[0x0][0x150] ;  /* 0x0000540000047ab9 */ /* 0x000fe20000000800 */
[----:B------:R-:W-:Y:S02]  /*07f0*/  I2FP.F32.U32 R0, R4 ;  /* 0x0000000400007245 */ /* 0x000fe40000201000 */
[----:B------:R-:W-:-:S03]  /*0800*/  IADD3 R9, P0, RZ, -R23, RZ ;  /* 0x80000017ff097210 */ /* 0x000fc60007f1e0ff */
[----:B------:R-:W1:Y:S01]  /*0810*/  LDC.64 R28, c[0x0][0x640] ;  /* 0x00019000ff1c7b82 */ /* 0x000e620000000a00 */
[----:B------:R-:W-:Y:S01]  /*0820*/  FMUL R0, R0, UR4 ;  /* 0x0000000400007c20 */ /* 0x000fe20008400000 */
[----:B------:R-:W-:Y:S01]  /*0830*/  IMAD.X R11, RZ, RZ, ~R5, P0 ;  /* 0x000000ffff0b7224 */ /* 0x000fe200000e0e05 */
[----:B------:R-:W-:Y:S01]  /*0840*/  ULDC UR4, c[0x0][0x154] ;  /* 0x0000550000047ab9 */ /* 0x000fe20000000800 */
[----:B------:R-:W-:-:S03]  /*0850*/  IMAD.WIDE.U32 R6, R9, R20, R16 ;  /* 0x0000001409067225 */ /* 0x000fc600078e0010 */
[----:B------:R-:W2:Y:S01]  /*0860*/  F2I.U32.TRUNC.NTZ R0, R0 ;  /* 0x0000000000007305 */ /* 0x000ea2000020f000 */
[----:B------:R-:W3:Y:S01]  /*0870*/  LDC R5, c[0x0][0x144] ;  /* 0x00005100ff057b82 */ /* 0x000ee20000000800 */
[----:B------:R-:W-:-:S04]  /*0880*/  IMAD R8, R11, R20, RZ ;  /* 0x000000140b087224 */ /* 0x000fc800078e02ff */
[----:B------:R-:W-:-:S03]  /*0890*/  IMAD R9, R9, R21, R8 ;  /* 0x0000001509097224 */ /* 0x000fc600078e0208 */
[----:B------:R-:W4:Y:S01]  /*08a0*/  LDC R12, c[0x0][0x608] ;  /* 0x00018200ff0c7b82 */ /* 0x000f220000000800 */
[----:B------:R-:W-:Y:S02]  /*08b0*/  IMAD.IADD R7, R7, 0x1, R9 ;  /* 0x0000000107077824 */ /* 0x000fe400078e0209 */
[----:B------:R-:W-:-:S03]  /*08c0*/  IMAD.MOV.U32 R9, RZ, RZ, -0x1 ;  /* 0xffffffffff097424 */ /* 0x000fc600078e00ff */
[-CC-:B0-----:R-:W-:Y:S02]  /*08d0*/  SHF.R.U64 R20, R6, R10.reuse, R7.reuse ;  /* 0x0000000a06147219 */ /* 0x181fe40000001207 */
[----:B------:R-:W0:Y:S01]  /*08e0*/  LDC R26, c[0x0][0x658] ;  /* 0x00019600ff1a7b82 */ /* 0x000e220000000800 */
[----:B------:R-:W-:Y:S02]  /*08f0*/  I2FP.F32.U32 R6, R3 ;  /* 0x0000000300067245 */ /* 0x000fe40000201000 */
[----:B--2---:R-:W-:Y:S02]  /*0900*/  IADD3 R8, -R0, RZ, RZ ;  /* 0x000000ff00087210 */ /* 0x004fe40007ffe1ff */
[----:B-1----:R-:W-:Y:S01]  /*0910*/  ISETP.NE.U32.AND P0, PT, R28, RZ, PT ;  /* 0x000000ff1c00720c */ /* 0x002fe20003f05070 */
[----:B------:R-:W-:Y:S01]  /*0920*/  FMUL R6, R6, UR4 ;  /* 0x0000000406067c20 */ /* 0x000fe20008400000 */
[----:B------:R-:W-:Y:S01]  /*0930*/  SHF.R.U32.HI R7, RZ, R10, R7 ;  /* 0x0000000aff077219 */ /* 0x000fe20000011607 */
[----:B------:R-:W1:Y:S01]  /*0940*/  LDC R14, c[0x0][0x148] ;  /* 0x00005200ff0e7b82 */ /* 0x000e620000000800 */
[----:B------:R-:W-:Y:S01]  /*0950*/  ISETP.NE.AND.EX P0, PT, R29, RZ, PT, P0 ;  /* 0x000000ff1d00720c */ /* 0x000fe20003f05300 */
[----:B---3--:R-:W-:-:S06]  /*0960*/  IMAD R0, R5, R8, R4 ;  /* 0x0000000805007224 */ /* 0x008fcc00078e0204 */
[----:B------:R-:W2:Y:S01]  /*0970*/  LDC R24, c[0x0][0x600] ;  /* 0x00018000ff187b82 */ /* 0x000ea20000000800 */
[-CC-:B----4-:R-:W-:Y:S02]  /*0980*/  SHF.R.U64 R30, R20, R12.reuse, R7.reuse ;  /* 0x0000000c141e7219 */ /* 0x190fe40000001207 */
[----:B------:R-:W-:Y:S01]  /*0990*/  SHF.R.U32.HI R5, RZ, R12, R7 ;  /* 0x0000000cff057219 */ /* 0x000fe20000011607 */
[----:B------:R-:W-:Y:S01]  /*09a0*/  IMAD.MOV.U32 R7, RZ, RZ, 0x1 ;  /* 0x00000001ff077424 */ /* 0x000fe200078e00ff */
[----:B------:R3:W4:Y:S03]  /*09b0*/  F2I.U32.TRUNC.NTZ R12, R6 ;  /* 0x00000006000c7305 */ /* 0x000726000020f000 */
[----:B------:R-:W1:Y:S01]  /*09c0*/  LDC R15, c[0x0][0x648] ;  /* 0x00019200ff0f7b82 */ /* 0x000e620000000800 */
[-C--:B0-----:R-:W-:Y:S02]  /*09d0*/  SHF.L.U32 R4, R9, R26.reuse, RZ ;  /* 0x0000001a09047219 */ /* 0x081fe400000006ff */
[----:B------:R-:W-:-:S02]  /*09e0*/  SHF.R.U64 R32, R30, R26, R5 ;  /* 0x0000001a1e207219 */ /* 0x000fc40000001205 */
[----:B------:R-:W-:Y:S02]  /*09f0*/  LOP3.LUT R11, RZ, R4, RZ, 0x33, !PT ;  /* 0x00000004ff0b7212 */ /* 0x000fe400078e33ff */
[-C--:B------:R-:W-:Y:S01]  /*0a00*/  SHF.R.U32.HI R5, RZ, R26.reuse, R5 ;  /* 0x0000001aff057219 */ /* 0x080fe20000011605 */
[----:B------:R-:W0:Y:S01]  /*0a10*/  LDC R21, c[0x0][0x638] ;  /* 0x00018e00ff157b82 */ /* 0x000e220000000800 */
[----:B------:R-:W-:Y:S01]  /*0a20*/  SHF.L.U32 R10, R7, R26, RZ ;  /* 0x0000001a070a7219 */ /* 0x000fe200000006ff */
[----:B------:R-:W-:-:S06]  /*0a30*/  IMAD.MOV.U32 R4, RZ, RZ, R32 ;  /* 0x000000ffff047224 */ /* 0x000fcc00078e0020 */
[----:B------:R-:W0:Y:S01]  /*0a40*/  LDC R152, c[0x0][0x610] ;  /* 0x00018400ff987b82 */ /* 0x000e220000000800 */
[----:B---34-:R-:W-:Y:S05]  /*0a50*/  @!P0 BRA `(.L_x_6) ;  /* 0x0000000000288947 */ /* 0x018fea0003800000 */
[----:B------:R-:W3:Y:S02]  /*0a60*/  LDC R9, c[0x0][0x64c] ;  /* 0x00019300ff097b82 */ /* 0x000ee40000000800 */
[----:B---3--:R-:W-:-:S05]  /*0a70*/  IADD3 R9, P0, R32, R9, RZ ;  /* 0x0000000920097210 */ /* 0x008fca0007f1e0ff */
        /* <DEDUP_REMOVED lines=8> */
.L_x_6:
[----:B-1----:R-:W-:Y:S01]  /*0b00*/  SHF.R.U64 R4, R4, R15, R5 ;  /* 0x0000000f04047219 */ /* 0x002fe20000001205 */
[----:B--2---:R-:W-:Y:S01]  /*0b10*/  VIADD R5, R24, 0xffffffff ;  /* 0xffffffff18057836 */ /* 0x004fe20000000000 */
[----:B------:R-:W-:Y:S01]  /*0b20*/  LOP3.LUT R11, R30, R11, RZ, 0xc0, !PT ;  /* 0x0000000b1e0b7212 */ /* 0x000fe200078ec0ff */
[----:B------:R-:W-:Y:S02]  /*0b30*/  IMAD.MOV R12, RZ, RZ, -R12 ;  /* 0x000000ffff0c7224 */ /* 0x000fe400078e0a0c */
[----:B------:R-:W-:Y:S01]  /*0b40*/  IMAD.MOV R6, RZ, RZ, -R4 ;  /* 0x000000ffff067224 */ /* 0x000fe200078e0a04 */
[----:B------:R-:W-:Y:S01]  /*0b50*/  LOP3.LUT R5, R20, R5, RZ, 0xc0, !PT ;  /* 0x0000000514057212 */ /* 0x000fe200078ec0ff */
[----:B------:R-:W-:Y:S02]  /*0b60*/  @P3 IMAD R0, R14, R12, R3 ;  /* 0x0000000c0e003224 */ /* 0x000fe400078e0203 */
[----:B------:R-:W-:Y:S02]  /*0b70*/  IMAD R11, R10, R4, R11 ;  /* 0x000000040a0b7224 */ /* 0x000fe400078e020b */
[----:B0-----:R-:W-:-:S02]  /*0b80*/  IMAD R3, R6, R21, R32 ;  /* 0x0000001506037224 */ /* 0x001fc400078e0220 */
[----:B------:R-:W-:Y:S01]  /*0b90*/  IMAD R152, R11, R152, R0 ;  /* 0x000000980b987224 */ /* 0x000fe200078e0200 */
[----:B------:R-:W-:Y:S01]  /*0ba0*/  MOV R0, 0x1 ;  /* 0x0000000100007802 */ /* 0x000fe20000000f00 */
[----:B------:R-:W-:-:S05]  /*0bb0*/  IMAD R3, R3, R24, R5 ;  /* 0x0000001803037224 */ /* 0x000fca00078e0205 */
[----:B------:R-:W-:Y:S02]  /*0bc0*/  SEL R153, R3, R152, !P3 ;  /* 0x0000009803997207 */ /* 0x000fe40005800000 */
[----:B------:R-:W-:-:S07]  /*0bd0*/  SEL R152, R152, R3, !P3 ;  /* 0x0000000398987207 */ /* 0x000fce0005800000 */
.L_x_4:
[----:B------:R-:W-:-:S08]  /*0be0*/  NOP ;  /* 0x0000000000007918 */ /* 0x000fd00000000000 */
[----:B------:R-:W0:Y:S02]  /*0bf0*/  USETMAXREG.TRY_ALLOC.CTAPOOL UP0, 0xe8 ;  /* 0x000000e8000079c8 */ /* 0x000e240008000600 */
[----:B0-----:R-:W-:-:S13]  /*0c00*/  PLOP3.LUT P0, PT, PT, PT, UP0, 0x80, 0x0 ;  /* 0x000000000000781c */ /* 0x001fda0003f0f008 */
[----:B------:R-:W-:Y:S05]  /*0c10*/  @!P0 BRA `(.L_x_4) ;  /* 0xfffffffc00f08947 */ /* 0x000fea000383ffff */
[----:B------:R-:W-:Y:S01]  /*0c20*/  ULDC.64 UR4, c[0x0][0x598] ;  /* 0x0001660000047ab9 */ /* 0x000fe20000000a00 */
[----:B------:R-:W-:Y:S01]  /*0c30*/  ULDC.64 UR36, c[0x0][0x208] ;  /* 0x0000820000247ab9 */ /* 0x000fe20000000a00 */
[----:B------:R-:W-:-:S04]  /*0c40*/  ISETP.NE.U32.AND P0, PT, RZ, UR4, PT ;  /* 0x00000004ff007c0c */ /* 0x000fc8000bf05070 */
[----:B------:R-:W-:-:S13]  /*0c50*/  ISETP.NE.AND.EX P0, PT, RZ, UR5, PT, P0 ;  /* 0x00000005ff007c0c */ /* 0x000fda000bf05300 */
[----:B------:R-:W-:Y:S05]  /*0c60*/  @!P0 BRA `(.L_x_7) ;  /* 0x00000000001c8947 */ /* 0x000fea0003800000 */
[----:B------:R-:W0:Y:S02]  /*0c70*/  LDC.64 R4, c[0x0][0x598] ;  /* 0x00016600ff047b82 */ /* 0x000e240000000a00 */
[----:B0-----:R-:W2:Y:S02]  /*0c80*/  LDG.E.64 R4, desc[UR36][R4.64] ;  /* 0x0000002404047981 */ /* 0x001ea4000c1e1b00 */
[----:B--2---:R-:W-:-:S04]  /*0c90*/  ISETP.NE.U32.AND P0, PT, R4, RZ, PT ;  /* 0x000000ff0400720c */ /* 0x004fc80003f05070 */
[----:B------:R-:W-:-:S13]  /*0ca0*/  ISETP.NE.AND.EX P0, PT, R5, RZ, PT, P0 ;  /* 0x000000ff0500720c */ /* 0x000fda0003f05300 */
[----:B------:R-:W-:Y:S05]  /*0cb0*/  @!P0 BRA `(.L_x_7) ;  /* 0x0000000000088947 */ /* 0x000fea0003800000 */
[----:B------:R0:W5:Y:S01]  /*0cc0*/  LD.E R154, desc[UR36][R4.64] ;  /* 0x00000024049a7980 */ /* 0x000162000c101900 */
[----:B------:R-:W-:Y:S05]  /*0cd0*/  BRA `(.L_x_8) ;  /* 0x0000000000247947 */ /* 0x000fea0003800000 */
.L_x_7:
[----:B------:R-:W-:Y:S02]  /*0ce0*/  ULDC.64 UR4, c[0x0][0x588] ;  /* 0x0001620000047ab9 */ /* 0x000fe40000000a00 */
[----:B------:R-:W-:-:S04]  /*0cf0*/  ISETP.NE.U32.AND P0, PT, RZ, UR4, PT ;  /* 0x00000004ff007c0c */ /* 0x000fc8000bf05070 */
[----:B------:R-:W-:-:S13]  /*0d00*/  ISETP.NE.AND.EX P0, PT, RZ, UR5, PT, P0 ;  /* 0x00000005ff007c0c */ /* 0x000fda000bf05300 */
[----:B------:R-:W-:Y:S05]  /*0d10*/  @!P0 BRA `(.L_x_9) ;  /* 0x00000000000c8947 */ /* 0x000fea0003800000 */
[----:B------:R-:W0:Y:S02]  /*0d20*/  LDC.64 R154, c[0x0][0x588] ;  /* 0x00016200ff9a7b82 */ /* 0x000e240000000a00 */
[----:B0-----:R1:W5:Y:S01]  /*0d30*/  LDG.E R154, desc[UR36][R154.64] ;  /* 0x000000249a9a7981 */ /* 0x001362000c1e1900 */
[----:B------:R-:W-:Y:S05]  /*0d40*/  BRA `(.L_x_8) ;  /* 0x0000000000087947 */ /* 0x000fea0003800000 */
.L_x_9:
[----:B------:R-:W-:Y:S02]  /*0d50*/  ULDC UR4, c[0x0][0x580] ;  /* 0x0001600000047ab9 */ /* 0x000fe40000000800 */
[----:B------:R-:W-:-:S07]  /*0d60*/  IMAD.U32 R154, RZ, RZ, UR4 ;  /* 0x00000004ff9a7e24 */ /* 0x000fce000f8e00ff */
.L_x_8:
[----:B------:R-:W-:Y:S02]  /*0d70*/  ULDC.64 UR4, c[0x0][0x5a0] ;  /* 0x0001680000047ab9 */ /* 0x000fe40000000a00 */
[----:B------:R-:W-:-:S04]  /*0d80*/  ISETP.NE.U32.AND P0, PT, RZ, UR4, PT ;  /* 0x00000004ff007c0c */ /* 0x000fc8000bf05070 */
[----:B------:R-:W-:-:S13]  /*0d90*/  ISETP.NE.AND.EX P0, PT, RZ, UR5, PT, P0 ;  /* 0x00000005ff007c0c */ /* 0x000fda000bf05300 */
[----:B------:R-:W-:Y:S05]  /*0da0*/  @!P0 BRA `(.L_x_10) ;  /* 0x00000000001c8947 */ /* 0x000fea0003800000 */
[----:B0-----:R-:W0:Y:S02]  /*0db0*/  LDC.64 R4, c[0x0][0x5a0] ;  /* 0x00016800ff047b82 */ /* 0x001e240000000a00 */
[----:B0-----:R-:W2:Y:S02]  /*0dc0*/  LDG.E.64 R4, desc[UR36][R4.64] ;  /* 0x0000002404047981 */ /* 0x001ea4000c1e1b00 */
[----:B--2---:R-:W-:-:S04]  /*0dd0*/  ISETP.NE.U32.AND P0, PT, R4, RZ, PT ;  /* 0x000000ff0400720c */ /* 0x004fc80003f05070 */
[----:B------:R-:W-:-:S13]  /*0de0*/  ISETP.NE.AND.EX P0, PT, R5, RZ, PT, P0 ;  /* 0x000000ff0500720c */ /* 0x000fda0003f05300 */
[----:B------:R-:W-:Y:S05]  /*0df0*/  @!P0 BRA `(.L_x_10) ;  /* 0x0000000000088947 */ /* 0x000fea0003800000 */
[----:B-1----:R0:W5:Y:S01]  /*0e00*/  LD.E R155, desc[UR36][R4.64] ;  /* 0x00000024049b7980 */ /* 0x002162000c101900 */
[----:B------:R-:W-:Y:S05]  /*0e10*/  BRA `(.L_x_11) ;  /* 0x0000000000247947 */ /* 0x000fea0003800000 */
.L_x_10:
[----:B------:R-:W-:Y:S02]  /*0e20*/  ULDC.64 UR4, c[0x0][0x590] ;  /* 0x0001640000047ab9 */ /* 0x000fe40000000a00 */
[----:B------:R-:W-:-:S04]  /*0e30*/  ISETP.NE.U32.AND P0, PT, RZ, UR4, PT ;  /* 0x00000004ff007c0c */ /* 0x000fc8000bf05070 */
[----:B------:R-:W-:-:S13]  /*0e40*/  ISETP.NE.AND.EX P0, PT, RZ, UR5, PT, P0 ;  /* 0x00000005ff007c0c */ /* 0x000fda000bf05300 */
[----:B------:R-:W-:Y:S05]  /*0e50*/  @!P0 BRA `(.L_x_12) ;  /* 0x00000000000c8947 */ /* 0x000fea0003800000 */
[----:B0-----:R-:W1:Y:S02]  /*0e60*/  LDC.64 R4, c[0x0][0x590] ;  /* 0x00016400ff047b82 */ /* 0x001e640000000a00 */
[----:B-1----:R1:W5:Y:S01]  /*0e70*/  LDG.E R155, desc[UR36][R4.64] ;  /* 0x00000024049b7981 */ /* 0x002362000c1e1900 */
[----:B------:R-:W-:Y:S05]  /*0e80*/  BRA `(.L_x_11) ;  /* 0x0000000000087947 */ /* 0x000fea0003800000 */
.L_x_12:
[----:B------:R-:W-:Y:S02]  /*0e90*/  ULDC UR4, c[0x0][0x584] ;  /* 0x0001610000047ab9 */ /* 0x000fe40000000800 */
[----:B-1----:R-:W-:-:S07]  /*0ea0*/  IMAD.U32 R155, RZ, RZ, UR4 ;  /* 0x00000004ff9b7e24 */ /* 0x002fce000f8e00ff */
.L_x_11:
[----:B------:R-:W-:-:S13]  /*0eb0*/  LOP3.LUT P0, RZ, R0, 0xff, RZ, 0xc0, !PT ;  /* 0x000000ff00ff7812 */ /* 0x000fda000780c0ff */
[----:B------:R-:W-:Y:S05]  /*0ec0*/  @!P0 EXIT ;  /* 0x000000000000894d */ /* 0x000fea0003800000 */
[----:B------:R-:W-:Y:S01]  /*0ed0*/  ULDC UR4, c[0x0][0x28c] ;  /* 0x0000a30000047ab9 */ /* 0x000fe20000000800 */
[----:B------:R-:W-:Y:S01]  /*0ee0*/  LOP3.LUT R164, R19, 0x1, RZ, 0xfc, !PT ;  /* 0x0000000113a47812 */ /* 0x000fe200078efcff */
[----:B------:R-:W-:Y:S01]  /*0ef0*/  UIADD3 UR4, UR4, 0x3f, URZ ;  /* 0x0000003f04047890 */ /* 0x000fe2000fffe03f */
[----:B------:R-:W-:Y:S01]  /*0f00*/  UMOV UR38, URZ ;  /* 0x0000003f00267c82 */ /* 0x000fe20008000000 */
[----:B------:R-:W-:Y:S02]  /*0f10*/  UMOV UR39, URZ ;  /* 0x0000003f00277c82 */ /* 0x000fe40008000000 */
[----:B------:R-:W-:-:S04]  /*0f20*/  USHF.R.S32.HI UR5, URZ, 0x1f, UR4 ;  /* 0x0000001f3f057899 */ /* 0x000fc80008011404 */
[----:B------:R-:W-:-:S04]  /*0f30*/  ULEA.HI UR5, UR5, UR4, URZ, 0x6 ;  /* 0x0000000405057291 */ /* 0x000fc8000f8f303f */
[----:B------:R-:W-:-:S12]  /*0f40*/  USHF.R.S32.HI UR40, URZ, 0x6, UR5 ;  /* 0x000000063f287899 */ /* 0x000fd80008011405 */
.L_x_284:
[----:B------:R-:W-:Y:S01]  /*0f50*/  LOP3.LUT R0, R18, 0x80, RZ, 0xc0, !PT ;  /* 0x0000008012007812 */ /* 0x000fe200078ec0ff */
[----:B--2---:R-:W2:Y:S01]  /*0f60*/  S2UR UR7, SR_CgaCtaId ;  /* 0x00000000000779c3 */ /* 0x004ea20000008800 */
[----:B------:R-:W-:Y:S02]  /*0f70*/  UMOV UR6, 0x400 ;  /* 0x0000040000067882 */ /* 0x000fe40000000000 */
[----:B------:R-:W-:-:S06]  /*0f80*/  SHF.R.U32.HI R0, RZ, 0x7, R0 ;  /* 0x00000007ff007819 */ /* 0x000fcc0000011600 */
[----:B---3--:R-:W3:Y:S01]  /*0f90*/  SHFL.IDX PT, R0, R0, RZ, 0x1f ;  /* 0x00001fff00007589 */ /* 0x008ee200000e0000 */
[----:B--2---:R-:W-:Y:S01]  /*0fa0*/  ULEA UR42, UR7, UR6, 0x18 ;  /* 0x00000006072a7291 */ /* 0x004fe2000f8ec03f */
[----:B---3--:R-:W-:-:S13]  /*0fb0*/  R2UR UR4, R0 ;  /* 0x00000000000472ca */ /* 0x008fda00000e0000 */
[----:B------:R-:W-:-:S04]  /*0fc0*/  ULEA.HI UR5, UR4, UR4, URZ, 0x1 ;  /* 0x0000000404057291 */ /* 0x000fc8000f8f083f */
[----:B------:R-:W-:-:S04]  /*0fd0*/  ULOP3.LUT UR5, UR5, 0x7fffe, URZ, 0xc0, !UPT ;  /* 0x0007fffe05057892 */ /* 0x000fc8000f8ec03f */
[----:B------:R-:W-:-:S03]  /*0fe0*/  UIADD3 UR5, UR4, -UR5, URZ ;  /* 0x8000000504057290 */ /* 0x000fc6000fffe03f */
[----:B------:R-:W-:Y:S01]  /*0ff0*/  ULDC UR4, c[0x0][0x28c] ;  /* 0x0000a30000047ab9 */ /* 0x000fe20000000800 */
[----:B------:R-:W-:Y:S01]  /*1000*/  ULEA UR5, UR5, UR42, 0xd ;  /* 0x0000002a05057291 */ /* 0x000fe2000f8e683f */
[----:B------:R-:W-:-:S03]  /*1010*/  ISETP.LT.AND P0, PT, RZ, UR4, PT ;  /* 0x00000004ff007c0c */ /* 0x000fc6000bf01270 */
[----:B------:R-:W-:-:S04]  /*1020*/  UIADD3 UR5, UR5, 0x100, URZ ;  /* 0x0000010005057890 */ /* 0x000fc8000fffe03f */
[----:B------:R-:W-:-:S04]  /*1030*/  USHF.R.U32.HI UR5, URZ, 0x4, UR5 ;  /* 0x000000043f057899 */ /* 0x000fc80008011605 */
[----:B------:R-:W-:Y:S02]  /*1040*/  ULOP3.LUT UR41, UR5, 0x3fff, URZ, 0xc0, !UPT ;  /* 0x00003fff05297892 */ /* 0x000fe4000f8ec03f */
[----:B-1--45:R-:W-:Y:S10]  /*1050*/  @P0 BRA `(.L_x_13) ;  /* 0x0000000000400947 */ /* 0x032ff40003800000 */
[----:B------:R-:W-:Y:S01]  /*1060*/  MOV R0, 0x0 ;  /* 0x0000000000007802 */ /* 0x000fe20000000f00 */
[----:B------:R-:W-:Y:S01]  /*1070*/  ULDC.64 UR4, c[0x4][0x68] ;  /* 0x01001a0000047ab9 */ /* 0x000fe20000000a00 */
[----:B------:R-:W-:Y:S01]  /*1080*/  ULDC.64 UR6, c[0x4][0x8] ;  /* 0x0100020000067ab9 */ /* 0x000fe20000000a00 */
[----:B01----:R-:W-:Y:S01]  /*1090*/  IMAD.U32 R4, RZ, RZ, UR4 ;  /* 0x00000004ff047e24 */ /* 0x003fe2000f8e00ff */
[----:B------:R0:W1:Y:S01]  /*10a0*/  LDC.64 R14, c[0x4][R0] ;  /* 0x01000000000e7b82 */ /* 0x0000620000000a00 */
[----:B------:R-:W-:Y:S01]  /*10b0*/  IMAD.U32 R5, RZ, RZ, UR5 ;  /* 0x00000005ff057e24 */ /* 0x000fe2000f8e00ff */
[----:B------:R-:W-:Y:S01]  /*10c0*/  ULDC.64 UR4, c[0x4][0x70] ;  /* 0x01001c0000047ab9 */ /* 0x000fe20000000a00 */
[----:B------:R-:W-:Y:S01]  /*10d0*/  IMAD.U32 R10, RZ, RZ, UR6 ;  /* 0x00000006ff0a7e24 */ /* 0x000fe2000f8e00ff */
[----:B------:R-:W-:Y:S01]  /*10e0*/  MOV R12, 0x1 ;  /* 0x00000001000c7802 */ /* 0x000fe20000000f00 */
[----:B------:R-:W-:Y:S02]  /*10f0*/  IMAD.U32 R6, RZ, RZ, UR4 ;  /* 0x00000004ff067e24 */ /* 0x000fe4000f8e00ff */
[----:B------:R-:W-:-:S02]  /*1100*/  IMAD.U32 R7, RZ, RZ, UR5 ;  /* 0x00000005ff077e24 */ /* 0x000fc4000f8e00ff */
[----:B------:R-:W-:Y:S02]  /*1110*/  IMAD.U32 R11, RZ, RZ, UR7 ;  /* 0x00000007ff0b7e24 */ /* 0x000fe4000f8e00ff */
[----:B------:R-:W-:Y:S02]  /*1120*/  IMAD.MOV.U32 R8, RZ, RZ, 0x1e1 ;  /* 0x000001e1ff087424 */ /* 0x000fe400078e00ff */
[----:B0-----:R-:W-:-:S07]  /*1130*/  IMAD.MOV.U32 R13, RZ, RZ, RZ ;  /* 0x000000ffff0d7224 */ /* 0x001fce00078e00ff */
[----:B------:R-:W-:-:S07]  /*1140*/  LEPC R20, `(.L_x_13) ;  /* 0x000000001014794e */ /* 0x000fce0000000000 */
[----:B-1---5:R-:W-:Y:S05]  /*1150*/  CALL.ABS.NOINC R14 ;  /* 0x000000000e007343 */ /* 0x022fea0003c00000 */
.L_x_13:
[----:B------:R-:W-:-:S13]  /*1160*/  ISETP.NE.AND P0, PT, R164, 0x3, PT ;  /* 0x00000003a400780c */ /* 0x000fda0003f05270 */
[----:B------:R-:W-:Y:S05]  /*1170*/  @!P0 BRA `(.L_x_14) ;  /* 0x0000000000048947 */ /* 0x000fea0003800000 */
[----:B------:R-:W-:Y:S01]  /*1180*/  BPT.TRAP 0x1 ;  /* 0x000000040000795c */ /* 0x000fe20000300000 */
.L_x_14:
[----:B------:R-:W-:Y:S02]  /*1190*/  IMAD.U32 R3, RZ, RZ, UR39 ;  /* 0x00000027ff037e24 */ /* 0x000fe4000f8e00ff */
[----:B------:R-:W-:-:S03]  /*11a0*/  IMAD.U32 R0, RZ, RZ, UR38 ;  /* 0x00000026ff007e24 */ /* 0x000fc6000f8e00ff */
[----:B------:R-:W-:Y:S02]  /*11b0*/  LEA R3, R3, UR42, 0x3 ;  /* 0x0000002a03037c11 */ /* 0x000fe4000f8e18ff */
[----:B------:R-:W-:-:S04]  /*11c0*/  SHF.L.U32 R0, R0, 0x1f, RZ ;  /* 0x0000001f00007819 */ /* 0x000fc800000006ff */
[----:B------:R2:W3:Y:S01]  /*11d0*/  SYNCS.PHASECHK.TRANS64.TRYWAIT P1, [R3+URZ], R0 ;  /* 0x00000000030075a7 */ /* 0x0004e2000802017f */
[----:B------:R-:W-:Y:S05]  /*11e0*/  @!P0 BRA `(.L_x_15) ;  /* 0x0000000000048947 */ /* 0x000fea0003800000 */
[----:B------:R-:W-:Y:S01]  /*11f0*/  BPT.TRAP 0x1 ;  /* 0x000000040000795c */ /* 0x000fe20000300000 */
.L_x_15:
[----:B---3--:R-:W-:Y:S05]  /*1200*/  @P1 BRA `(.L_x_16) ;  /* 0x0000000000081947 */ /* 0x008fea0003800000 */
[----:B------:R-:W3:Y:S02]  /*1210*/  SYNCS.PHASECHK.TRANS64.TRYWAIT P1, [R3+URZ], R0 ;  /* 0x00000000030075a7 */ /* 0x000ee4000802017f */
[----:B---3--:R-:W-:Y:S05]  /*1220*/  @!P1 BRA `(.L_x_17) ;  /* 0x000000b000249947 */ /* 0x008fea0003800000 */
.L_x_16:
[----:B------:R-:W-:-:S04]  /*1230*/  UISETP.LT.AND UP0, UPT, UR40, 0x1, UPT ;  /* 0x000000012800788c */ /* 0x000fc8000bf01270 */
[----:B------:R-:W-:-:S04]  /*1240*/  USEL UR4, UR40, 0x1, UP0 ;  /* 0x0000000128047887 */ /* 0x000fc80008000000 */
[----:B------:R-:W-:-:S06]  /*1250*/  UIADD3 UR4, UR40, -UR4, URZ ;  /* 0x8000000428047290 */ /* 0x000fcc000fffe03f */
[----:B--23--:R-:W-:Y:S01]  /*1260*/  IMAD.U32 R0, RZ, RZ, UR4 ;  /* 0x00000004ff007e24 */ /* 0x00cfe2000f8e00ff */
[----:B------:R-:W-:Y:S05]  /*1270*/  WARPSYNC.ALL ;  /* 0x0000000000007948 */ /* 0x000fea0003800000 */
[----:B------:R-:W-:Y:S01]  /*1280*/  ISETP.GE.AND P1, PT, R0, 0x1, PT ;  /* 0x000000010000780c */ /* 0x000fe20003f26270 */
[----:B------:R-:W-:Y:S01]  /*1290*/  UIADD3 UR4, UR42, 0x28100, URZ ;  /* 0x000281002a047890 */ /* 0x000fe2000fffe03f */
[----:B------:R-:W-:Y:S01]  /*12a0*/  WARPGROUP.ARRIVE ;  /* 0x00000000000079c5 */ /* 0x000fe20000000000 */
[----:B------:R-:W-:Y:S01]  /*12b0*/  UMOV UR9, 0x40000040 ;  /* 0x4000004000097882 */ /* 0x000fe20000000000 */
[----:B------:R-:W-:Y:S01]  /*12c0*/  UMOV UR11, 0x40000040 ;  /* 0x40000040000b7882 */ /* 0x000fe20000000000 */
[----:B------:R-:W-:-:S04]  /*12d0*/  USHF.R.U32.HI UR4, URZ, 0x4, UR4 ;  /* 0x000000043f047899 */ /* 0x000fc80008011604 */
[----:B------:R-:W-:Y:S02]  /*12e0*/  ULOP3.LUT UR5, UR4, 0x3fff, URZ, 0xc0, !UPT ;  /* 0x00003fff04057892 */ /* 0x000fe4000f8ec03f */
[----:B------:R-:W-:Y:S02]  /*12f0*/  ULOP3.LUT UR4, UR41, 0x10000, URZ, 0xfc, !UPT ;  /* 0x0001000029047892 */ /* 0x000fe4000f8efc3f */
[----:B------:R-:W-:Y:S02]  /*1300*/  ULOP3.LUT UR5, UR5, 0x10000, URZ, 0xfc, !UPT ;  /* 0x0001000005057892 */ /* 0x000fe4000f8efc3f */
[----:B------:R-:W-:Y:S02]  /*1310*/  ULEA UR6, UR39, UR4, 0xb ;  /* 0x0000000427067291 */ /* 0x000fe4000f8e583f */
[----:B------:R-:W-:-:S05]  /*1320*/  ULEA UR7, UR39, UR5, 0xa ;  /* 0x0000000527077291 */ /* 0x000fca000f8e503f */
[----:B------:R-:W-:Y:S02]  /*1330*/  UMOV UR8, UR6 ;  /* 0x0000000600087c82 */ /* 0x000fe40008000000 */
[----:B------:R-:W-:Y:S02]  /*1340*/  UMOV UR10, UR7 ;  /* 0x00000007000a7c82 */ /* 0x000fe40008000000 */
[----:B------:R-:W-:Y:S01]  /*1350*/  HGMMA.64x128x16.F32.BF16 R88, gdesc[UR8], RZ, !UPT, gsb0 ;  /* 0x01e00000085879f0 */ /* 0x000fe2000c0018ff */
[----:B------:R-:W-:Y:S01]  /*1360*/  UIADD3 UR8, UR6, 0x400, URZ ;  /* 0x0000040006087890 */ /* 0x000fe2000fffe03f */
[----:B------:R-:W-:Y:S01]  /*1370*/  UMOV UR9, 0x40000040 ;  /* 0x4000004000097882 */ /* 0x000fe20000000000 */
[----:B------:R-:W-:Y:S02]  /*1380*/  WARPGROUP.DEPBAR.LE gsb0, 0x0 ;  /* 0x00008000000079c5 */ /* 0x000fe40000010000 */
[----:B------:R-:W-:-:S07]  /*1390*/  WARPGROUP.ARRIVE ;  /* 0x00000000000079c5 */ /* 0x000fce0000000000 */
[----:B------:R-:W-:Y:S01]  /*13a0*/  HGMMA.64x128x16.F32.BF16 R24, gdesc[UR8], RZ, !UPT, gsb0 ;  /* 0x01e00000081879f0 */ /* 0x000fe2000c0018ff */
[----:B------:R-:W-:Y:S02]  /*13b0*/  UIADD3 UR8, UR6, 0x2, URZ ;  /* 0x0000000206087890 */ /* 0x000fe4000fffe03f */
[----:B------:R-:W-:Y:S01]  /*13c0*/  UIADD3 UR10, UR7, 0x2, URZ ;  /* 0x00000002070a7890 */ /* 0x000fe2000fffe03f */
[----:B------:R-:W-:Y:S01]  /*13d0*/  UMOV UR9, 0x40000040 ;  /* 0x4000004000097882 */ /* 0x000fe20000000000 */
[----:B------:R-:W-:Y:S01]  /*13e0*/  UMOV UR11, 0x40000040 ;  /* 0x40000040000b7882 */ /* 0x000fe20000000000 */
[----:B------:R-:W-:Y:S02]  /*13f0*/  WARPGROUP.DEPBAR.LE gsb0, 0x0 ;  /* 0x00008000000079c5 */ /* 0x000fe40000010000 */
[----:B------:R-:W-:-:S06]  /*1400*/  WARPGROUP.ARRIVE ;  /* 0x00000000000079c5 */ /* 0x000fcc0000000000 */
[----:B------:R-:W-:Y:S01]  /*1410*/  HGMMA.64x128x16.F32.BF16 R88, gdesc[UR8], R88, gsb0 ;  /* 0x01e00000085879f0 */ /* 0x000fe20008001858 */
[----:B------:R-:W-:Y:S01]  /*1420*/  UIADD3 UR8, UR6, 0x402, URZ ;  /* 0x0000040206087890 */ /* 0x000fe2000fffe03f */
[----:B------:R-:W-:Y:S01]  /*1430*/  UMOV UR9, 0x40000040 ;  /* 0x4000004000097882 */ /* 0x000fe20000000000 */
[----:B------:R-:W-:Y:S02]  /*1440*/  WARPGROUP.DEPBAR.LE gsb0, 0x0 ;  /* 0x00008000000079c5 */ /* 0x000fe40000010000 */
[----:B------:R-:W-:-:S07]  /*1450*/  WARPGROUP.ARRIVE ;  /* 0x00000000000079c5 */ /* 0x000fce0000000000 */
[----:B------:R-:W-:Y:S01]  /*1460*/  HGMMA.64x128x16.F32.BF16 R24, gdesc[UR8], R24, gsb0 ;  /* 0x01e00000081879f0 */ /* 0x000fe20008001818 */
        /* <DEDUP_REMOVED lines=23> */
[----:B------:R-:W-:Y:S03]  /*15e0*/  HGMMA.64x128x16.F32.BF16 R24, gdesc[UR8], R24, gsb0 ;  /* 0x01e00000081879f0 */ /* 0x000fe60008001818 */
[----:B------:R-:W-:Y:S02]  /*15f0*/  WARPGROUP.DEPBAR.LE gsb0, 0x0 ;  /* 0x00008000000079c5 */ /* 0x000fe40000010000 */
[----:B------:R-:W-:Y:S05]  /*1600*/  @!P1 BRA `(.L_x_18) ;  /* 0x0000000400689947 */ /* 0x000fea0003800000 */
[----:B------:R-:W-:-:S04]  /*1610*/  UIADD3 UR6, UR39, 0x1, URZ ;  /* 0x0000000127067890 */ /* 0x000fc8000fffe03f */
[----:B------:R-:W-:-:S04]  /*1620*/  UISETP.NE.AND UP0, UPT, UR6, 0x5, UPT ;  /* 0x000000050600788c */ /* 0x000fc8000bf05270 */
[----:B------:R-:W-:Y:S02]  /*1630*/  USEL UR7, URZ, 0x1, UP0 ;  /* 0x000000013f077887 */ /* 0x000fe40008000000 */
[----:B------:R-:W-:Y:S02]  /*1640*/  USEL UR6, UR6, URZ, UP0 ;  /* 0x0000003f06067287 */ /* 0x000fe40008000000 */
[----:B------:R-:W-:-:S06]  /*1650*/  ULOP3.LUT UR7, UR38, UR7, URZ, 0x3c, !UPT ;  /* 0x0000000726077292 */ /* 0x000fcc000f8e3c3f */
[----:B01----:R-:W-:Y:S01]  /*1660*/  IMAD.U32 R5, RZ, RZ, UR7 ;  /* 0x00000007ff057e24 */ /* 0x003fe2000f8e00ff */
[----:B------:R-:W-:-:S06]  /*1670*/  UMOV UR7, UR39 ;  /* 0x0000002700077c82 */ /* 0x000fcc0008000000 */
.L_x_25:
[----:B01----:R-:W-:Y:S05]  /*1680*/  @!P0 BRA `(.L_x_19) ;  /* 0x0000000000048947 */ /* 0x003fea0003800000 */
[----:B------:R-:W-:Y:S01]  /*1690*/  BPT.TRAP 0x1 ;  /* 0x000000040000795c */ /* 0x000fe20000300000 */
.L_x_19:
[----:B------:R-:W0:Y:S01]  /*16a0*/  S2UR UR9, SR_CgaCtaId ;  /* 0x00000000000979c3 */ /* 0x000e220000008800 */
[----:B------:R-:W-:Y:S01]  /*16b0*/  UMOV UR8, 0x400 ;  /* 0x0000040000087882 */ /* 0x000fe20000000000 */
[----:B------:R-:W-:Y:S01]  /*16c0*/  SHF.L.U32 R3, R5, 0x1f, RZ ;  /* 0x0000001f05037819 */ /* 0x000fe200000006ff */
[----:B0-----:R-:W-:-:S04]  /*16d0*/  ULEA UR14, UR9, UR8, 0x18 ;  /* 0x00000008090e7291 */ /* 0x001fc8000f8ec03f */
[----:B------:R-:W-:-:S09]  /*16e0*/  ULEA UR8, UR6, UR14, 0x3 ;  /* 0x0000000e06087291 */ /* 0x000fd2000f8e183f */
[----:B------:R0:W1:Y:S01]  /*16f0*/  SYNCS.PHASECHK.TRANS64.TRYWAIT P1, [UR8], R3 ;  /* 0x00000003ff0075a7 */ /* 0x0000620008020148 */
[----:B------:R-:W-:Y:S05]  /*1700*/  @!P0 BRA `(.L_x_20) ;  /* 0x0000000000048947 */ /* 0x000fea0003800000 */
[----:B------:R-:W-:Y:S01]  /*1710*/  BPT.TRAP 0x1 ;  /* 0x000000040000795c */ /* 0x000fe20000300000 */
.L_x_20:
[----:B-1----:R-:W-:Y:S05]  /*1720*/  @P1 BRA `(.L_x_21) ;  /* 0x0000000000081947 */ /* 0x002fea0003800000 */
[----:B------:R-:W1:Y:S02]  /*1730*/  SYNCS.PHASECHK.TRANS64.TRYWAIT P1, [UR8], R3 ;  /* 0x00000003ff0075a7 */ /* 0x000e640008020148 */
[----:B-1----:R-:W-:Y:S05]  /*1740*/  @!P1 BRA `(.L_x_22) ;  /* 0x000000a800f09947 */ /* 0x002fea0003800000 */
.L_x_21:
[----:B------:R-:W-:Y:S01]  /*1750*/  ULEA UR12, UR6, UR4, 0xb ;  /* 0x00000004060c7291 */ /* 0x000fe2000f8e583f */
[----:B------:R-:W-:Y:S01]  /*1760*/  WARPGROUP.ARRIVE ;  /* 0x00000000000079c5 */ /* 0x000fe20000000000 */
[----:B------:R-:W-:Y:S01]  /*1770*/  ULEA UR13, UR6, UR5, 0xa ;  /* 0x00000005060d7291 */ /* 0x000fe2000f8e503f */
[----:B------:R-:W-:Y:S01]  /*1780*/  UMOV UR9, 0x40000040 ;  /* 0x4000004000097882 */ /* 0x000fe20000000000 */
[----:B------:R-:W-:-:S03]  /*1790*/  UMOV UR11, 0x40000040 ;  /* 0x40000040000b7882 */ /* 0x000fc60000000000 */
[----:B------:R-:W-:Y:S02]  /*17a0*/  UMOV UR8, UR12 ;  /* 0x0000000c00087c82 */ /* 0x000fe40008000000 */
[----:B------:R-:W-:Y:S02]  /*17b0*/  UMOV UR10, UR13 ;  /* 0x0000000d000a7c82 */ /* 0x000fe40008000000 */
        /* <DEDUP_REMOVED lines=44> */
[----:B------:R-:W-:Y:S01]  /*1a80*/  BPT.TRAP 0x1 ;  /* 0x000000040000795c */ /* 0x000fe20000300000 */
.L_x_23:
[----:B------:R-:W-:Y:S01]  /*1a90*/  ULEA UR8, UR7, UR14, 0x3 ;  /* 0x0000000e07087291 */ /* 0x000fe2000f8e183f */
[----:B------:R-:W-:-:S03]  /*1aa0*/  ISETP.GT.U32.AND P1, PT, R19, 0x1, PT ;  /* 0x000000011300780c */ /* 0x000fc60003f24070 */
[----:B------:R-:W-:-:S04]  /*1ab0*/  UIADD3 UR8, UR8, 0x28, URZ ;  /* 0x0000002808087890 */ /* 0x000fc8000fffe03f */
[----:B------:R-:W-:-:S09]  /*1ac0*/  UPRMT UR8, URZ, 0x654, UR8 ;  /* 0x000006543f087896 */ /* 0x000fd20008000008 */
[----:B------:R-:W-:Y:S01]  /*1ad0*/  SYNCS.ARRIVE.TRANS64.RED.A1T0 RZ, [UR8], RZ ;  /* 0x000000ffffff79a7 */ /* 0x000fe20008100408 */
[----:B------:R-:W-:Y:S05]  /*1ae0*/  @P1 BRA `(.L_x_24) ;  /* 0x0000000000041947 */ /* 0x000fea0003800000 */
[----:B------:R-:W-:Y:S01]  /*1af0*/  BPT.TRAP 0x1 ;  /* 0x000000040000795c */ /* 0x000fe20000300000 */
.L_x_24:
[----:B------:R-:W-:Y:S01]  /*1b00*/  UIADD3 UR6, UR6, 0x1, URZ ;  /* 0x0000000106067890 */ /* 0x000fe2000fffe03f */
[C---:B------:R-:W-:Y:S01]  /*1b10*/  ISETP.GT.AND P1, PT, R0.reuse, 0x1, PT ;  /* 0x000000010000780c */ /* 0x040fe20003f24270 */
[----:B------:R-:W-:Y:S01]  /*1b20*/  UIADD3 UR7, UR7, 0x1, URZ ;  /* 0x0000000107077890 */ /* 0x000fe2000fffe03f */
[----:B------:R-:W-:Y:S01]  /*1b30*/  VIADD R0, R0, 0xffffffff ;  /* 0xffffffff00007836 */ /* 0x000fe20000000000 */
[----:B------:R-:W-:Y:S02]  /*1b40*/  UISETP.NE.AND UP0, UPT, UR6, 0x5, UPT ;  /* 0x000000050600788c */ /* 0x000fe4000bf05270 */
[----:B------:R-:W-:Y:S02]  /*1b50*/  UISETP.NE.AND UP1, UPT, UR7, 0x5, UPT ;  /* 0x000000050700788c */ /* 0x000fe4000bf25270 */
[----:B------:R-:W-:Y:S02]  /*1b60*/  USEL UR8, URZ, 0x1, UP0 ;  /* 0x000000013f087887 */ /* 0x000fe40008000000 */
[----:B------:R-:W-:-:S02]  /*1b70*/  USEL UR6, UR6, URZ, UP0 ;  /* 0x0000003f06067287 */ /* 0x000fc40008000000 */
[----:B------:R-:W-:Y:S02]  /*1b80*/  USEL UR7, UR7, URZ, UP1 ;  /* 0x0000003f07077287 */ /* 0x000fe40008800000 */
[----:B------:R-:W-:Y:S01]  /*1b90*/  LOP3.LUT R5, R5, UR8, RZ, 0x3c, !PT ;  /* 0x0000000805057c12 */ /* 0x000fe2000f8e3cff */
[----:B------:R-:W-:Y:S09]  /*1ba0*/  @P1 BRA `(.L_x_25) ;  /* 0xfffffff800b41947 */ /* 0x000ff2000383ffff */
.L_x_18:
[----:B------:R-:W2:Y:S02]  /*1bb0*/  LDC R0, c[0x0][0x28c] ;  /* 0x0000a300ff007b82 */ /* 0x000ea40000000800 */
[----:B--2---:R-:W-:-:S13]  /*1bc0*/  ISETP.GE.AND P1, PT, R0, 0x1, PT ;  /* 0x000000010000780c */ /* 0x004fda0003f26270 */
[----:B------:R-:W-:Y:S05]  /*1bd0*/  @!P1 BRA `(.L_x_26) ;  /* 0x0000000000489947 */ /* 0x000fea0003800000 */
[----:B------:R-:W-:Y:S05]  /*1be0*/  @!P0 BRA `(.L_x_27) ;  /* 0x0000000000048947 */ /* 0x000fea0003800000 */
[----:B------:R-:W-:Y:S01]  /*1bf0*/  BPT.TRAP 0x1 ;  /* 0x000000040000795c */ /* 0x000fe20000300000 */
.L_x_27:
[----:B------:R-:W2:Y:S01]  /*1c00*/  S2UR UR7, SR_CgaCtaId ;  /* 0x00000000000779c3 */ /* 0x000ea20000008800 */
[----:B------:R-:W-:Y:S01]  /*1c10*/  UISETP.LT.AND UP0, UPT, UR40, 0x1, UPT ;  /* 0x000000012800788c */ /* 0x000fe2000bf01270 */
[----:B------:R-:W-:-:S03]  /*1c20*/  ISETP.GT.U32.AND P0, PT, R19, 0x1, PT ;  /* 0x000000011300780c */ /* 0x000fc60003f04070 */
[----:B------:R-:W-:-:S04]  /*1c30*/  USEL UR6, UR40, 0x1, UP0 ;  /* 0x0000000128067887 */ /* 0x000fc80008000000 */
[----:B------:R-:W-:-:S04]  /*1c40*/  UIADD3 UR6, UR39, UR40, -UR6 ;  /* 0x0000002827067290 */ /* 0x000fc8000fffe806 */
[----:B------:R-:W-:-:S04]  /*1c50*/  UIMAD.WIDE.U32 UR4, UR6, -0x33333333, URZ ;  /* 0xcccccccd060478a5 */ /* 0x000fc8000f8e003f */
[----:B------:R-:W-:-:S03]  /*1c60*/  USHF.R.U32.HI UR4, URZ, 0x2, UR5 ;  /* 0x000000023f047899 */ /* 0x000fc60008011605 */
[----:B------:R-:W-:Y:S01]  /*1c70*/  UMOV UR5, 0x400 ;  /* 0x0000040000057882 */ /* 0x000fe20000000000 */
[----:B------:R-:W-:Y:S02]  /*1c80*/  UIMAD UR6, UR4, -0x5, UR6 ;  /* 0xfffffffb040678a4 */ /* 0x000fe4000f8e0206 */
[----:B--2---:R-:W-:-:S04]  /*1c90*/  ULEA UR5, UR7, UR5, 0x18 ;  /* 0x0000000507057291 */ /* 0x004fc8000f8ec03f */
[----:B------:R-:W-:-:S04]  /*1ca0*/  ULEA UR6, UR6, UR5, 0x3 ;  /* 0x0000000506067291 */ /* 0x000fc8000f8e183f */
[----:B------:R-:W-:-:S04]  /*1cb0*/  UIADD3 UR6, UR6, 0x28, URZ ;  /* 0x0000002806067890 */ /* 0x000fc8000fffe03f */
[----:B------:R-:W-:-:S09]  /*1cc0*/  UPRMT UR6, URZ, 0x654, UR6 ;  /* 0x000006543f067896 */ /* 0x000fd20008000006 */
[----:B------:R-:W-:Y:S01]  /*1cd0*/  SYNCS.ARRIVE.TRANS64.RED.A1T0 RZ, [UR6], RZ ;  /* 0x000000ffffff79a7 */ /* 0x000fe20008100406 */
[----:B------:R-:W-:Y:S05]  /*1ce0*/  @P0 BRA `(.L_x_26) ;  /* 0x0000000000040947 */ /* 0x000fea0003800000 */
[----:B------:R-:W-:Y:S01]  /*1cf0*/  BPT.TRAP 0x1 ;  /* 0x000000040000795c */ /* 0x000fe20000300000 */
.L_x_26:
[----:B------:R-:W2:Y:S01]  /*1d00*/  LDC R6, c[0x0][0x288] ;  /* 0x0000a200ff067b82 */ /* 0x000ea20000000800 */
[C---:B01----:R-:W-:Y:S01]  /*1d10*/  LOP3.LUT R4, R18.reuse, 0x60, RZ, 0xc0, !PT ;  /* 0x0000006012047812 */ /* 0x043fe200078ec0ff */
[----:B------:R-:W-:Y:S01]  /*1d20*/  IMAD.SHL.U32 R13, R153, 0x80, RZ ;  /* 0x00000080990d7824 */ /* 0x000fe200078e00ff */
[----:B------:R-:W-:Y:S01]  /*1d30*/  UIADD3 UR39, UR40, UR39, URZ ;  /* 0x0000002728277290 */ /* 0x000fe2000fffe03f */
[----:B------:R-:W-:Y:S01]  /*1d40*/  SHF.R.U32.HI R3, RZ, 0x2, R18 ;  /* 0x00000002ff037819 */ /* 0x000fe20000011612 */
[----:B------:R-:W-:Y:S01]  /*1d50*/  ULDC UR7, c[0x0][0x284] ;  /* 0x0000a10000077ab9 */ /* 0x000fe20000000800 */
[----:B------:R-:W-:Y:S01]  /*1d60*/  SHF.R.U32.HI R10, RZ, 0x1, R4 ;  /* 0x00000001ff0a7819 */ /* 0x000fe20000011604 */
[----:B------:R-:W-:Y:S01]  /*1d70*/  UISETP.GT.U32.AND UP0, UPT, UR39, 0x4, UPT ;  /* 0x000000042700788c */ /* 0x000fe2000bf04070 */
[----:B------:R-:W-:Y:S01]  /*1d80*/  LOP3.LUT R4, R18, 0x3, RZ, 0xc0, !PT ;  /* 0x0000000312047812 */ /* 0x000fe200078ec0ff */
[----:B------:R-:W-:Y:S01]  /*1d90*/  UISETP.GE.U32.AND UP1, UPT, UR40, 0x5, UPT ;  /* 0x000000052800788c */ /* 0x000fe2000bf26070 */
[----:B------:R-:W-:Y:S01]  /*1da0*/  LOP3.LUT R0, R22, 0x1, RZ, 0xc0, !PT ;  /* 0x0000000116007812 */ /* 0x000fe200078ec0ff */
[----:B------:R-:W-:Y:S01]  /*1db0*/  UISETP.LT.U32.AND UP0, UPT, UR40, 0x5, UP0 ;  /* 0x000000052800788c */ /* 0x000fe20008701070 */
[----:B------:R-:W-:Y:S01]  /*1dc0*/  SHF.L.U32 R15, R152, 0x8, RZ ;  /* 0x00000008980f7819 */ /* 0x000fe200000006ff */
[----:B------:R-:W-:Y:S01]  /*1dd0*/  ULDC.64 UR8, c[0x0][0x5d0] ;  /* 0x0001740000087ab9 */ /* 0x000fe20000000a00 */
[----:B------:R-:W-:Y:S01]  /*1de0*/  LOP3.LUT R3, R3, 0x7, RZ, 0xc0, !PT ;  /* 0x0000000703037812 */ /* 0x000fe200078ec0ff */
[----:B------:R-:W-:Y:S01]  /*1df0*/  IMAD.SHL.U32 R8, R0, 0x40, RZ ;  /* 0x0000004000087824 */ /* 0x000fe200078e00ff */
[----:B------:R-:W-:Y:S01]  /*1e00*/  SHF.R.S32.HI R21, RZ, 0x1f, R23 ;  /* 0x0000001fff157819 */ /* 0x000fe20000011417 */
[----:B------:R-:W-:Y:S01]  /*1e10*/  UIMAD.WIDE.U32 UR4, UR39, -0x33333333, URZ ;  /* 0xcccccccd270478a5 */ /* 0x000fe2000f8e003f */
[--C-:B------:R-:W-:Y:S01]  /*1e20*/  IADD3 R5, RZ, -R10, -R3.reuse ;  /* 0x8000000aff057210 */ /* 0x100fe20007ffe803 */
[----:B------:R-:W-:Y:S01]  /*1e30*/  USEL UR6, URZ, 0x1, !UP0 ;  /* 0x000000013f067887 */ /* 0x000fe2000c000000 */
[----:B------:R-:W-:Y:S01]  /*1e40*/  LOP3.LUT R3, R8, 0x40, R3, 0xe2, !PT ;  /* 0x0000004008037812 */ /* 0x000fe200078ee203 */
[----:B------:R-:W-:Y:S01]  /*1e50*/  IMAD.WIDE R8, R152, 0x100, RZ ;  /* 0x0000010098087825 */ /* 0x000fe200078e02ff */
[----:B------:R-:W-:Y:S01]  /*1e60*/  USHF.R.U32.HI UR4, URZ, 0x2, UR5 ;  /* 0x000000023f047899 */ /* 0x000fe20008011605 */
[----:B--2---:R-:W-:-:S02]  /*1e70*/  ISETP.GE.AND P0, PT, R13, R6, PT ;  /* 0x000000060d00720c */ /* 0x004fc40003f06270 */
[----:B------:R-:W-:Y:S01]  /*1e80*/  IMAD R12, R4, -0x2, R6 ;  /* 0xfffffffe040c7824 */ /* 0x000fe200078e0206 */
[----:B------:R-:W-:Y:S01]  /*1e90*/  ULOP3.LUT UR38, UR38, UR6, URZ, 0x3c, !UPT ;  /* 0x0000000626267292 */ /* 0x000fe2000f8e3c3f */
[----:B------:R-:W-:Y:S01]  /*1ea0*/  IMAD.SHL.U32 R6, R18, 0x2, RZ ;  /* 0x0000000212067824 */ /* 0x000fe200078e00ff */
[----:B------:R-:W-:Y:S01]  /*1eb0*/  ISETP.GE.OR P0, PT, R15, UR7, P0 ;  /* 0x000000070f007c0c */ /* 0x000fe20008706670 */
[----:B------:R-:W-:Y:S01]  /*1ec0*/  IMAD R4, R21, UR8, RZ ;  /* 0x0000000815047c24 */ /* 0x000fe2000f8e02ff */
[----:B------:R-:W-:Y:S01]  /*1ed0*/  LOP3.LUT R153, R8, R3, R10, 0xfe, !PT ;  /* 0x0000000308997212 */ /* 0x000fe200078efe0a */
[----:B------:R-:W-:Y:S01]  /*1ee0*/  IMAD R0, R0, -0x40, R5 ;  /* 0xffffffc000007824 */ /* 0x000fe200078e0205 */
[----:B------:R-:W-:Y:S01]  /*1ef0*/  LOP3.LUT R6, R13, 0x6, R6, 0xf8, !PT ;  /* 0x000000060d067812 */ /* 0x000fe200078ef806 */
[----:B------:R-:W-:Y:S01]  /*1f00*/  IMAD R11, R23, UR9, R4 ;  /* 0x00000009170b7c24 */ /* 0x000fe2000f8e0204 */
[----:B------:R-:W-:Y:S01]  /*1f10*/  UIMAD UR39, UR4, -0x5, UR39 ;  /* 0xfffffffb042778a4 */ /* 0x000fe2000f8e0227 */
[----:B------:R-:W-:Y:S01]  /*1f20*/  IMAD.MOV.U32 R152, RZ, RZ, -0x1 ;  /* 0xffffffffff987424 */ /* 0x000fe200078e00ff */
[----:B------:R-:W-:Y:S01]  /*1f30*/  SHF.R.S32.HI R7, RZ, 0x1f, R6 ;  /* 0x0000001fff077819 */ /* 0x000fe20000011406 */
[----:B------:R-:W-:Y:S01]  /*1f40*/  @UP1 ULOP3.LUT UR38, UR38, 0x1, UR4, 0x78, !UPT ;  /* 0x0000000126261892 */ /* 0x000fe2000f8e7804 */
[----:B------:R-:W-:Y:S01]  /*1f50*/  IADD3 R3, -R15, UR7, R0 ;  /* 0x000000070f037c10 */ /* 0x000fe2000fffe100 */
[----:B------:R-:W-:-:S02]  /*1f60*/  IMAD.IADD R0, R12, 0x1, -R13 ;  /* 0x000000010c007824 */ /* 0x000fc400078e0a0d */
[----:B------:R-:W-:-:S04]  /*1f70*/  IMAD.WIDE.U32 R4, R23, UR8, R6 ;  /* 0x0000000817047c25 */ /* 0x000fc8000f8e0006 */
[----:B------:R-:W-:Y:S02]  /*1f80*/  IMAD.IADD R11, R5, 0x1, R11 ;  /* 0x00000001050b7824 */ /* 0x000fe400078e020b */
[----:B------:R-:W-:Y:S01]  /*1f90*/  IMAD.MOV.U32 R10, RZ, RZ, R4 ;  /* 0x000000ffff0a7224 */ /* 0x000fe200078e0004 */
[----:B------:R-:W-:Y:S06]  /*1fa0*/  @P0 BRA `(.L_x_28) ;  /* 0x00000084006c0947 */ /* 0x000fec0003800000 */
[----:B------:R-:W0:Y:S01]  /*1fb0*/  LDC.64 R4, c[0x0][0x5c8] ;  /* 0x00017200ff047b82 */ /* 0x000e220000000a00 */
[----:B-----5:R-:W-:Y:S01]  /*1fc0*/  FSETP.NEU.AND P0, PT, R155, RZ, PT ;  /* 0x000000ff9b00720b */ /* 0x020fe20003f0d000 */
[----:B------:R-:W-:Y:S01]  /*1fd0*/  BSSY B0, `(.L_x_28) ;  /* 0x0000858000007945 */ /* 0x000fe20003800000 */
[----:B------:R-:W-:-:S04]  /*1fe0*/  ISETP.GT.AND P3, PT, R3, RZ, PT ;  /* 0x000000ff0300720c */ /* 0x000fc80003f64270 */
[----:B------:R-:W-:Y:S01]  /*1ff0*/  ISETP.GT.AND P1, PT, R0, RZ, P3 ;  /* 0x000000ff0000720c */ /* 0x000fe20001f24270 */
[-C--:B0-----:R-:W-:Y:S02]  /*2000*/  IMAD R12, R9, R4.reuse, RZ ;  /* 0x00000004090c7224 */ /* 0x081fe400078e02ff */
[----:B------:R-:W-:-:S04]  /*2010*/  IMAD.WIDE.U32 R166, R153, R4, R10 ;  /* 0x0000000499a67225 */ /* 0x000fc800078e000a */
[----:B------:R-:W-:-:S04]  /*2020*/  IMAD R11, R153, R5, R12 ;  /* 0x00000005990b7224 */ /* 0x000fc800078e020c */
[----:B------:R-:W-:Y:S01]  /*2030*/  IMAD.IADD R169, R167, 0x1, R11 ;  /* 0x00000001a7a97824 */ /* 0x000fe200078e020b */
[----:B------:R-:W-:Y:S06]  /*2040*/  @!P0 BRA `(.L_x_29) ;  /* 0x00000060000c8947 */ /* 0x000fec0003800000 */
[----:B------:R-:W0:Y:S01]  /*2050*/  LDC.64 R12, c[0x0][0x5b8] ;  /* 0x00016e00ff0c7b82 */ /* 0x000e220000000a00 */
[----:B------:R-:W-:-:S07]  /*2060*/  ULDC.64 UR4, c[0x0][0x5c0] ;  /* 0x0001700000047ab9 */ /* 0x000fce0000000a00 */
[----:B------:R-:W1:Y:S08]  /*2070*/  LDC.64 R14, c[0x0][0x5b0] ;  /* 0x00016c00ff0e7b82 */ /* 0x000e700000000a00 */
[----:B------:R-:W2:Y:S01]  /*2080*/  LDC.64 R10, c[0x0][0x5a8] ;  /* 0x00016a00ff0a7b82 */ /* 0x000ea20000000a00 */
[----:B0-----:R-:W-:-:S04]  /*2090*/  IMAD R20, R21, R12, RZ ;  /* 0x0000000c15147224 */ /* 0x001fc800078e02ff */
[C---:B------:R-:W-:Y:S02]  /*20a0*/  IMAD R13, R23.reuse, R13, R20 ;  /* 0x0000000d170d7224 */ /* 0x040fe400078e0214 */
[----:B------:R-:W-:-:S04]  /*20b0*/  IMAD.WIDE.U32 R20, R23, R12, R6 ;  /* 0x0000000c17147225 */ /* 0x000fc800078e0006 */
[----:B-1----:R-:W-:Y:S02]  /*20c0*/  IMAD R156, R9, R14, RZ ;  /* 0x0000000e099c7224 */ /* 0x002fe400078e02ff */
[----:B------:R-:W-:Y:S02]  /*20d0*/  IMAD.IADD R157, R21, 0x1, R13 ;  /* 0x00000001159d7824 */ /* 0x000fe400078e020d */
[----:B------:R-:W-:Y:S02]  /*20e0*/  IMAD R167, R153, R15, R156 ;  /* 0x0000000f99a77224 */ /* 0x000fe400078e029c */
[----:B------:R-:W-:-:S04]  /*20f0*/  IMAD.MOV.U32 R156, RZ, RZ, R20 ;  /* 0x000000ffff9c7224 */ /* 0x000fc800078e0014 */
[----:B------:R-:W-:-:S04]  /*2100*/  IMAD.WIDE.U32 R158, R153, R14, R156 ;  /* 0x0000000e999e7225 */ /* 0x000fc800078e009c */
[----:B------:R-:W-:Y:S01]  /*2110*/  IMAD.IADD R159, R159, 0x1, R167 ;  /* 0x000000019f9f7824 */ /* 0x000fe200078e02a7 */
[----:B--2---:R-:W-:-:S04]  /*2120*/  LEA R160, P0, R158, R10, 0x1 ;  /* 0x0000000a9ea07211 */ /* 0x004fc800078008ff */
[----:B------:R-:W-:-:S05]  /*2130*/  LEA.HI.X R161, R158, R11, R159, 0x1, P0 ;  /* 0x0000000b9ea17211 */ /* 0x000fca00000f0c9f */
[----:B------:R-:W2:Y:S01]  /*2140*/  @P1 LDG.E.LTC128B.U16 R165, desc[UR36][R160.64] ;  /* 0x00000024a0a51981 */ /* 0x000ea2000c1e1520 */
[----:B------:R-:W-:Y:S01]  /*2150*/  IMAD.WIDE.U32 R162, R153, R14, R6 ;  /* 0x0000000e99a27225 */ /* 0x000fe200078e0006 */
[----:B------:R-:W-:Y:S01]  /*2160*/  ISETP.GT.AND P2, PT, R0, 0x1, P3 ;  /* 0x000000010000780c */ /* 0x000fe20001f44270 */
[----:B------:R-:W-:Y:S03]  /*2170*/  BSSY B1, `(.L_x_30) ;  /* 0x0000012000017945 */ /* 0x000fe60003800000 */
[----:B------:R-:W-:-:S03]  /*2180*/  IADD3 R163, R167, R163, RZ ;  /* 0x000000a3a7a37210 */ /* 0x000fc60007ffe0ff */
[----:B------:R-:W-:-:S04]  /*2190*/  IMAD.WIDE.U32 R162, R23, R12, R162 ;  /* 0x0000000c17a27225 */ /* 0x000fc800078e00a2 */
[----:B--2---:R-:W-:-:S04]  /*21a0*/  IMAD.U32 R158, R165, 0x10000, RZ ;  /* 0x00010000a59e7824 */ /* 0x004fc800078e00ff */
[----:B------:R-:W-:Y:S01]  /*21b0*/  FMUL R159, R158, R155 ;  /* 0x0000009b9e9f7220 */ /* 0x000fe20000400000 */
[----:B------:R-:W-:-:S03]  /*21c0*/  LEA R158, P0, R166, UR4, 0x1 ;  /* 0x00000004a69e7c11 */ /* 0x000fc6000f8008ff */
[----:B------:R-:W-:Y:S01]  /*21d0*/  FFMA R159, R88, R154, R159 ;  /* 0x0000009a589f7223 */ /* 0x000fe2000000009f */
[----:B------:R-:W-:-:S04]  /*21e0*/  IMAD.IADD R88, R13, 0x1, R163 ;  /* 0x000000010d587824 */ /* 0x000fc800078e02a3 */
[----:B------:R-:W-:Y:S02]  /*21f0*/  F2FP.BF16.F32.PACK_AB R161, RZ, R159 ;  /* 0x0000009fffa1723e */ /* 0x000fe400000010ff */
[----:B------:R-:W-:Y:S02]  /*2200*/  LEA.HI.X R159, R166, UR5, R169, 0x1, P0 ;  /* 0x00000005a69f7c11 */ /* 0x000fe400080f0ca9 */
[----:B------:R-:W-:Y:S02]  /*2210*/  PRMT R163, R161, 0x7610, R163 ;  /* 0x00007610a1a37816 */ /* 0x000fe400000000a3 */
[----:B------:R-:W-:-:S03]  /*2220*/  LEA R160, P0, R162, R10, 0x1 ;  /* 0x0000000aa2a07211 */ /* 0x000fc600078008ff */
[----:B------:R0:W-:Y:S01]  /*2230*/  @P1 STG.E.U16 desc[UR36][R158.64], R163 ;  /* 0x000000a39e001986 */ /* 0x0001e2000c101524 */
[----:B------:R-:W-:Y:S01]  /*2240*/  LEA.HI.X R161, R162, R11, R88, 0x1, P0 ;  /* 0x0000000ba2a17211 */ /* 0x000fe200000f0c58 */
[C---:B------:R-:W-:Y:S01]  /*2250*/  IMAD.SHL.U32 R162, R14.reuse, 0x8, RZ ;  /* 0x000000080ea27824 */ /* 0x040fe200078e00ff */
[----:B0-----:R-:W-:Y:S01]  /*2260*/  SHF.L.U64.HI R163, R14, 0x3, R15 ;  /* 0x000000030ea37819 */ /* 0x001fe2000001020f */
[----:B------:R-:W-:Y:S06]  /*2270*/  @!P2 BRA `(.L_x_31) ;  /* 0x000000000004a947 */ /* 0x000fec0003800000 */
[----:B------:R0:W5:Y:S02]  /*2280*/  LDG.E.LTC128B.U16 R165, desc[UR36][R160.64+0x2] ;  /* 0x00000224a0a57981 */ /* 0x000164000c1e1520 */
.L_x_31:
[----:B------:R-:W-:Y:S05]  /*2290*/  BSYNC B1 ;  /* 0x0000000000017941 */ /* 0x000fea0003800000 */
.L_x_30:
[----:B-----5:R-:W-:Y:S01]  /*22a0*/  IMAD.U32 R88, R165, 0x10000, RZ ;  /* 0x00010000a5587824 */ /* 0x020fe200078e00ff */
[----:B------:R-:W-:Y:S01]  /*22b0*/  ISETP.GT.AND P0, PT, R3, 0x8, PT ;  /* 0x000000080300780c */ /* 0x000fe20003f04270 */
[----:B------:R-:W-:Y:S01]  /*22c0*/  IMAD.WIDE.U32 R170, R153, R14, R162 ;  /* 0x0000000e99aa7225 */ /* 0x000fe200078e00a2 */
[----:B------:R-:W-:-:S03]  /*22d0*/  PRMT R172, R165, 0x7610, R172 ;  /* 0x00007610a5ac7816 */ /* 0x000fc600000000ac */
[----:B------:R-:W-:Y:S01]  /*22e0*/  FMUL R88, R88, R155 ;  /* 0x0000009b58587220 */ /* 0x000fe20000400000 */
[----:B------:R-:W-:Y:S01]  /*22f0*/  ISETP.GT.AND P1, PT, R0, RZ, P0 ;  /* 0x000000ff0000720c */ /* 0x000fe20000724270 */
[----:B------:R-:W-:Y:S01]  /*2300*/  IMAD.IADD R169, R167, 0x1, R171 ;  /* 0x00000001a7a97824 */ /* 0x000fe200078e02ab */
[----:B------:R-:W-:Y:S01]  /*2310*/  IADD3 R166, P4, R20, R170, RZ ;  /* 0x000000aa14a67210 */ /* 0x000fe20007f9e0ff */
[----:B------:R-:W-:-:S04]  /*2320*/  FFMA R89, R89, R154, R88 ;  /* 0x0000009a59597223 */ /* 0x000fc80000000058 */
[----:B------:R-:W-:Y:S01]  /*2330*/  IMAD.X R167, R169, 0x1, R157, P4 ;  /* 0x00000001a9a77824 */ /* 0x000fe200020e069d */
[----:B------:R-:W-:Y:S02]  /*2340*/  F2FP.BF16.F32.PACK_AB R168, RZ, R89 ;  /* 0x00000059ffa8723e */ /* 0x000fe400000010ff */
[----:B------:R-:W-:Y:S02]  /*2350*/  LEA R88, P4, R166, R10, 0x1 ;  /* 0x0000000aa6587211 */ /* 0x000fe400078808ff */
[----:B------:R-:W-:Y:S02]  /*2360*/  PRMT R171, R168, 0x7610, R171 ;  /* 0x00007610a8ab7816 */ /* 0x000fe400000000ab */
[----:B------:R-:W-:-:S03]  /*2370*/  LEA.HI.X R89, R166, R11, R167, 0x1, P4 ;  /* 0x0000000ba6597211 */ /* 0x000fc600020f0ca7 */
[----:B------:R1:W-:Y:S04]  /*2380*/  @P2 STG.E.U16 desc[UR36][R158.64+0x2], R171 ;  /* 0x000002ab9e002986 */ /* 0x0003e8000c101524 */
[----:B------:R2:W3:Y:S01]  /*2390*/  @P1 LDG.E.LTC128B.U16 R172, desc[UR36][R88.64] ;  /* 0x0000002458ac1981 */ /* 0x0004e2000c1e1520 */
[----:B------:R-:W-:Y:S01]  /*23a0*/  IMAD.SHL.U32 R165, R4, 0x10, RZ ;  /* 0x0000001004a57824 */ /* 0x000fe200078e00ff */
[----:B------:R-:W-:Y:S01]  /*23b0*/  IADD3 R170, P2, R6, R170, RZ ;  /* 0x000000aa06aa7210 */ /* 0x000fe20007f5e0ff */
[----:B------:R-:W-:Y:S03]  /*23c0*/  BSSY B1, `(.L_x_32) ;  /* 0x0000011000017945 */ /* 0x000fe60003800000 */
[----:B------:R-:W-:Y:S01]  /*23d0*/  IADD3 R168, P4, R165, R158, RZ ;  /* 0x0000009ea5a87210 */ /* 0x000fe20007f9e0ff */
[----:B-1----:R-:W-:Y:S01]  /*23e0*/  IMAD.X R171, R7, 0x1, R169, P2 ;  /* 0x0000000107ab7824 */ /* 0x002fe200010e06a9 */
[----:B------:R-:W-:Y:S01]  /*23f0*/  ISETP.GT.AND P2, PT, R0, 0x1, P0 ;  /* 0x000000010000780c */ /* 0x000fe20000744270 */
[----:B------:R-:W-:-:S03]  /*2400*/  IMAD.WIDE.U32 R170, R23, R12, R170 ;  /* 0x0000000c17aa7225 */ /* 0x000fc600078e00aa */
[----:B--2---:R-:W-:Y:S01]  /*2410*/  LEA R88, P5, R170, R10, 0x1 ;  /* 0x0000000aaa587211 */ /* 0x004fe200078a08ff */
[----:B---3--:R-:W-:-:S04]  /*2420*/  IMAD.U32 R166, R172, 0x10000, RZ ;  /* 0x00010000aca67824 */ /* 0x008fc800078e00ff */
[----:B------:R-:W-:Y:S01]  /*2430*/  FMUL R167, R166, R155 ;  /* 0x0000009ba6a77220 */ /* 0x000fe20000400000 */
[----:B------:R-:W-:-:S03]  /*2440*/  IMAD.IADD R166, R13, 0x1, R171 ;  /* 0x000000010da67824 */ /* 0x000fc600078e02ab */
[----:B------:R-:W-:Y:S01]  /*2450*/  FFMA R90, R90, R154, R167 ;  /* 0x0000009a5a5a7223 */ /* 0x000fe200000000a7 */
[----:B------:R-:W-:Y:S02]  /*2460*/  SHF.L.U64.HI R167, R4, 0x4, R5 ;  /* 0x0000000404a77819 */ /* 0x000fe40000010205 */
[----:B------:R-:W-:Y:S02]  /*2470*/  LEA.HI.X R89, R170, R11, R166, 0x1, P5 ;  /* 0x0000000baa597211 */ /* 0x000fe400028f0ca6 */
[----:B------:R-:W-:Y:S02]  /*2480*/  F2FP.BF16.F32.PACK_AB R90, RZ, R90 ;  /* 0x0000005aff5a723e */ /* 0x000fe400000010ff */
[----:B------:R-:W-:-:S05]  /*2490*/  IADD3.X R169, R167, R159, RZ, P4, !PT ;  /* 0x0000009fa7a97210 */ /* 0x000fca00027fe4ff */
[----:B------:R1:W-:Y:S01]  /*24a0*/  @P1 STG.E.U16 desc[UR36][R168.64], R90 ;  /* 0x0000005aa8001986 */ /* 0x0003e2000c101524 */
[----:B------:R-:W-:Y:S05]  /*24b0*/  @!P2 BRA `(.L_x_33) ;  /* 0x000000000004a947 */ /* 0x000fea0003800000 */
[----:B------:R2:W5:Y:S02]  /*24c0*/  LDG.E.LTC128B.U16 R172, desc[UR36][R88.64+0x2] ;  /* 0x0000022458ac7981 */ /* 0x000564000c1e1520 */
.L_x_33:
[----:B------:R-:W-:Y:S05]  /*24d0*/  BSYNC B1 ;  /* 0x0000000000017941 */ /* 0x000fea0003800000 */
.L_x_32:
[----:B-1---5:R-:W-:Y:S01]  /*24e0*/  IMAD.U32 R90, R172, 0x10000, RZ ;  /* 0x00010000ac5a7824 */ /* 0x022fe200078e00ff */
[----:B------:R-:W-:Y:S01]  /*24f0*/  ISETP.GT.AND P1, PT, R0, 0x8, P3 ;  /* 0x000000080000780c */ /* 0x000fe20001f24270 */
[----:B------:R-:W-:Y:S02]  /*2500*/  BSSY B1, `(.L_x_34) ;  /* 0x000000a000017945 */ /* 0x000fe40003800000 */
[----:B------:R-:W-:-:S04]  /*2510*/  FMUL R90, R90, R155 ;  /* 0x0000009b5a5a7220 */ /* 0x000fc80000400000 */
[----:B------:R-:W-:Y:S01]  /*2520*/  FFMA R90, R91, R154, R90 ;  /* 0x0000009a5b5a7223 */ /* 0x000fe2000000005a */
[----:B------:R-:W-:-:S04]  /*2530*/  @P2 IMAD.MOV.U32 R91, RZ, RZ, R169 ;  /* 0x000000ffff5b2224 */ /* 0x000fc800078e00a9 */
[----:B------:R-:W-:-:S04]  /*2540*/  F2FP.BF16.F32.PACK_AB R90, RZ, R90 ;  /* 0x0000005aff5a723e */ /* 0x000fc800000010ff */
[----:B------:R-:W-:Y:S01]  /*2550*/  PRMT R166, R90, 0x7610, R166 ;  /* 0x000076105aa67816 */ /* 0x000fe200000000a6 */
[----:B------:R-:W-:-:S05]  /*2560*/  @P2 IMAD.MOV.U32 R90, RZ, RZ, R168 ;  /* 0x000000ffff5a2224 */ /* 0x000fca00078e00a8 */
[----:B------:R1:W-:Y:S01]  /*2570*/  @P2 STG.E.U16 desc[UR36][R90.64+0x2], R166 ;  /* 0x000002a65a002986 */ /* 0x0003e2000c101524 */
[----:B------:R-:W-:Y:S05]  /*2580*/  @!P1 BRA `(.L_x_35) ;  /* 0x0000000000049947 */ /* 0x000fea0003800000 */
[----:B------:R3:W5:Y:S02]  /*2590*/  LDG.E.LTC128B.U16 R172, desc[UR36][R160.64+0x10] ;  /* 0x00001024a0ac7981 */ /* 0x000764000c1e1520 */
.L_x_35:
[----:B------:R-:W-:Y:S05]  /*25a0*/  BSYNC B1 ;  /* 0x0000000000017941 */ /* 0x000fea0003800000 */
.L_x_34:
[----:B-1---5:R-:W-:Y:S01]  /*25b0*/  IMAD.U32 R90, R172, 0x10000, RZ ;  /* 0x00010000ac5a7824 */ /* 0x022fe200078e00ff */
[----:B------:R-:W-:Y:S01]  /*25c0*/  ISETP.GT.AND P2, PT, R0, 0x9, P3 ;  /* 0x000000090000780c */ /* 0x000fe20001f44270 */
[----:B------:R-:W-:Y:S02]  /*25d0*/  BSSY B1, `(.L_x_36) ;  /* 0x000000a000017945 */ /* 0x000fe40003800000 */
[----:B------:R-:W-:Y:S01]  /*25e0*/  FMUL R91, R90, R155 ;  /* 0x0000009b5a5b7220 */ /* 0x000fe20000400000 */
[----:B------:R-:W-:-:S03]  /*25f0*/  @P1 IMAD.MOV.U32 R90, RZ, RZ, R158 ;  /* 0x000000ffff5a1224 */ /* 0x000fc600078e009e */
[----:B------:R-:W-:-:S05]  /*2600*/  FFMA R91, R92, R154, R91 ;  /* 0x0000009a5c5b7223 */ /* 0x000fca000000005b */
[----:B------:R-:W-:-:S04]  /*2610*/  F2FP.BF16.F32.PACK_AB R91, RZ, R91 ;  /* 0x0000005bff5b723e */ /* 0x000fc800000010ff */
[----:B------:R-:W-:Y:S01]  /*2620*/  PRMT R92, R91, 0x7610, R92 ;  /* 0x000076105b5c7816 */ /* 0x000fe2000000005c */
[----:B------:R-:W-:-:S05]  /*2630*/  @P1 IMAD.MOV.U32 R91, RZ, RZ, R159 ;  /* 0x000000ffff5b1224 */ /* 0x000fca00078e009f */
[----:B------:R1:W-:Y:S01]  /*2640*/  @P1 STG.E.U16 desc[UR36][R90.64+0x10], R92 ;  /* 0x0000105c5a001986 */ /* 0x0003e2000c101524 */
[----:B------:R-:W-:Y:S05]  /*2650*/  @!P2 BRA `(.L_x_37) ;  /* 0x000000000004a947 */ /* 0x000fea0003800000 */
[----:B------:R4:W5:Y:S02]  /*2660*/  LDG.E.LTC128B.U16 R172, desc[UR36][R160.64+0x12] ;  /* 0x00001224a0ac7981 */ /* 0x000964000c1e1520 */
.L_x_37:
[----:B------:R-:W-:Y:S05]  /*2670*/  BSYNC B1 ;  /* 0x0000000000017941 */ /* 0x000fea0003800000 */
.L_x_36:
[----:B-1---5:R-:W-:Y:S01]  /*2680*/  IMAD.U32 R90, R172, 0x10000, RZ ;  /* 0x00010000ac5a7824 */ /* 0x022fe200078e00ff */
[----:B------:R-:W-:Y:S01]  /*2690*/  ISETP.GT.AND P1, PT, R0, 0x8, P0 ;  /* 0x000000080000780c */ /* 0x000fe20000724270 */
[----:B------:R-:W-:Y:S01]  /*26a0*/  @P2 IMAD.MOV.U32 R91, RZ, RZ, R159 ;  /* 0x000000ffff5b2224 */ /* 0x000fe200078e009f */
[----:B------:R-:W-:Y:S01]  /*26b0*/  BSSY B1, `(.L_x_38) ;  /* 0x0000009000017945 */ /* 0x000fe20003800000 */
[----:B------:R-:W-:-:S04]  /*26c0*/  FMUL R90, R90, R155 ;  /* 0x0000009b5a5a7220 */ /* 0x000fc80000400000 */
[----:B------:R-:W-:-:S05]  /*26d0*/  FFMA R90, R93, R154, R90 ;  /* 0x0000009a5d5a7223 */ /* 0x000fca000000005a */
[----:B------:R-:W-:-:S04]  /*26e0*/  F2FP.BF16.F32.PACK_AB R90, RZ, R90 ;  /* 0x0000005aff5a723e */ /* 0x000fc800000010ff */
[----:B------:R-:W-:Y:S01]  /*26f0*/  PRMT R92, R90, 0x7610, R92 ;  /* 0x000076105a5c7816 */ /* 0x000fe2000000005c */
[----:B------:R-:W-:-:S05]  /*2700*/  @P2 IMAD.MOV.U32 R90, RZ, RZ, R158 ;  /* 0x000000ffff5a2224 */ /* 0x000fca00078e009e */
[----:B------:R1:W-:Y:S01]  /*2710*/  @P2 STG.E.U16 desc[UR36][R90.64+0x12], R92 ;  /* 0x0000125c5a002986 */ /* 0x0003e2000c101524 */
[----:B------:R-:W-:Y:S05]  /*2720*/  @!P1 BRA `(.L_x_39) ;  /* 0x0000000000049947 */ /* 0x000fea0003800000 */
[----:B------:R0:W5:Y:S02]  /*2730*/  LDG.E.LTC128B.U16 R172, desc[UR36][R88.64+0x10] ;  /* 0x0000102458ac7981 */ /* 0x000164000c1e1520 */
.L_x_39:
[----:B------:R-:W-:Y:S05]  /*2740*/  BSYNC B1 ;  /* 0x0000000000017941 */ /* 0x000fea0003800000 */
.L_x_38:
[----:B-1---5:R-:W-:Y:S01]  /*2750*/  SHF.L.U32 R90, R172, 0x10, RZ ;  /* 0x00000010ac5a7819 */ /* 0x022fe200000006ff */
[----:B------:R-:W-:Y:S01]  /*2760*/  BSSY B1, `(.L_x_40) ;  /* 0x000000b000017945 */ /* 0x000fe20003800000 */
[----:B------:R-:W-:-:S03]  /*2770*/  ISETP.GT.AND P2, PT, R0, 0x9, P0 ;  /* 0x000000090000780c */ /* 0x000fc60000744270 */
        /* <DEDUP_REMOVED lines=9> */
.L_x_41:
[----:B------:R-:W-:Y:S05]  /*2810*/  BSYNC B1 ;  /* 0x0000000000017941 */ /* 0x000fea0003800000 */
.L_x_40:
        /* <DEDUP_REMOVED lines=12> */
.L_x_43:
[----:B------:R-:W-:Y:S05]  /*28e0*/  BSYNC B1 ;  /* 0x0000000000017941 */ /* 0x000fea0003800000 */
.L_x_42:
        /* <DEDUP_REMOVED lines=12> */
.L_x_45:
[----:B------:R-:W-:Y:S05]  /*29b0*/  BSYNC B1 ;  /* 0x0000000000017941 */ /* 0x000fea0003800000 */
.L_x_44:
[----:B-1---5:R-:W-:Y:S01]  /*29c0*/  IMAD.U32 R90, R172, 0x10000, RZ ;  /* 0x00010000ac5a7824 */ /* 0x022fe200078e00ff */
[----:B------:R-:W-:Y:S01]  /*29d0*/  ISETP.GT.AND P1, PT, R0, 0x10, P0 ;  /* 0x000000100000780c */ /* 0x000fe20000724270 */
[----:B------:R-:W-:Y:S01]  /*29e0*/  @P2 IMAD.MOV.U32 R91, RZ, RZ, R159 ;  /* 0x000000ffff5b2224 */ /* 0x000fe200078e009f */
[----:B------:R-:W-:Y:S01]  /*29f0*/  BSSY B1, `(.L_x_46) ;  /* 0x0000009000017945 */ /* 0x000fe20003800000 */
[----:B------:R-:W-:-:S04]  /*2a00*/  FMUL R90, R90, R155 ;  /* 0x0000009b5a5a7220 */ /* 0x000fc80000400000 */
[----:B------:R-:W-:-:S05]  /*2a10*/  FFMA R90, R97, R154, R90 ;  /* 0x0000009a615a7223 */ /* 0x000fca000000005a */
[----:B------:R-:W-:-:S04]  /*2a20*/  F2FP.BF16.F32.PACK_AB R90, RZ, R90 ;  /* 0x0000005aff5a723e */ /* 0x000fc800000010ff */
[----:B------:R-:W-:Y:S02]  /*2a30*/  PRMT R92, R90, 0x7610, R92 ;  /* 0x000076105a5c7816 */ /* 0x000fe4000000005c */
[----:B------:R-:W-:-:S05]  /*2a40*/  @P2 MOV R90, R158 ;  /* 0x0000009e005a2202 */ /* 0x000fca0000000f00 */
[----:B------:R1:W-:Y:S01]  /*2a50*/  @P2 STG.E.U16 desc[UR36][R90.64+0x22], R92 ;  /* 0x0000225c5a002986 */ /* 0x0003e2000c101524 */
[----:B------:R-:W-:Y:S05]  /*2a60*/  @!P1 BRA `(.L_x_47) ;  /* 0x0000000000049947 */ /* 0x000fea0003800000 */
[----:B------:R0:W5:Y:S02]  /*2a70*/  LDG.E.LTC128B.U16 R172, desc[UR36][R88.64+0x20] ;  /* 0x0000202458ac7981 */ /* 0x000164000c1e1520 */
.L_x_47:
[----:B------:R-:W-:Y:S05]  /*2a80*/  BSYNC B1 ;  /* 0x0000000000017941 */ /* 0x000fea0003800000 */
.L_x_46:
        /* <DEDUP_REMOVED lines=12> */
.L_x_49:
[----:B------:R-:W-:Y:S05]  /*2b50*/  BSYNC B1 ;  /* 0x0000000000017941 */ /* 0x000fea0003800000 */
.L_x_48:
        /* <DEDUP_REMOVED lines=12> */
.L_x_51:
[----:B------:R-:W-:Y:S05]  /*2c20*/  BSYNC B1 ;  /* 0x0000000000017941 */ /* 0x000fea0003800000 */
.L_x_50:
[----:B-1---5:R-:W-:Y:S01]  /*2c30*/  IMAD.U32 R90, R172, 0x10000, RZ ;  /* 0x00010000ac5a7824 */ /* 0x022fe200078e00ff */
[----:B------:R-:W-:Y:S01]  /*2c40*/  ISETP.GT.AND P2, PT, R0, 0x19, P3 ;  /* 0x000000190000780c */ /* 0x000fe20001f44270 */
[----:B------:R-:W-:Y:S02]  /*2c50*/  BSSY B1, `(.L_x_52) ;  /* 0x000000a000017945 */ /* 0x000fe40003800000 */
[----:B------:R-:W-:Y:S01]  /*2c60*/  FMUL R91, R90, R155 ;  /* 0x0000009b5a5b7220 */ /* 0x000fe20000400000 */
[----:B------:R-:W-:-:S03]  /*2c70*/  @P1 IMAD.MOV.U32 R90, RZ, RZ, R158 ;  /* 0x000000ffff5a1224 */ /* 0x000fc600078e009e */
[----:B------:R-:W-:-:S05]  /*2c80*/  FFMA R91, R100, R154, R91 ;  /* 0x0000009a645b7223 */ /* 0x000fca000000005b */
[----:B------:R-:W-:-:S04]  /*2c90*/  F2FP.BF16.F32.PACK_AB R91, RZ, R91 ;  /* 0x0000005bff5b723e */ /* 0x000fc800000010ff */
[----:B------:R-:W-:Y:S02]  /*2ca0*/  PRMT R92, R91, 0x7610, R92 ;  /* 0x000076105b5c7816 */ /* 0x000fe4000000005c */
[----:B------:R-:W-:-:S05]  /*2cb0*/  @P1 MOV R91, R159 ;  /* 0x0000009f005b1202 */ /* 0x000fca0000000f00 */
[----:B------:R1:W-:Y:S01]  /*2cc0*/  @P1 STG.E.U16 desc[UR36][R90.64+0x30], R92 ;  /* 0x0000305c5a001986 */ /* 0x0003e2000c101524 */
[----:B------:R-:W-:Y:S05]  /*2cd0*/  @!P2 BRA `(.L_x_53) ;  /* 0x000000000004a947 */ /* 0x000fea0003800000 */
[----:B------:R0:W5:Y:S02]  /*2ce0*/  LDG.E.LTC128B.U16 R172, desc[UR36][R160.64+0x32] ;  /* 0x00003224a0ac7981 */ /* 0x000164000c1e1520 */
.L_x_53:
[----:B------:R-:W-:Y:S05]  /*2cf0*/  BSYNC B1 ;  /* 0x0000000000017941 */ /* 0x000fea0003800000 */
.L_x_52:
        /* <DEDUP_REMOVED lines=12> */
.L_x_55:
[----:B------:R-:W-:Y:S05]  /*2dc0*/  BSYNC B1 ;  /* 0x0000000000017941 */ /* 0x000fea0003800000 */
.L_x_54:
        /* <DEDUP_REMOVED lines=12> */
.L_x_57:
[----:B------:R-:W-:Y:S05]  /*2e90*/  BSYNC B1 ;  /* 0x0000000000017941 */ /* 0x000fea0003800000 */
.L_x_56:
        /* <DEDUP_REMOVED lines=12> */
.L_x_59:
[----:B------:R-:W-:Y:S05]  /*2f60*/  BSYNC B1 ;  /* 0x0000000000017941 */ /* 0x000fea0003800000 */
.L_x_58:
        /* <DEDUP_REMOVED lines=12> */
.L_x_61:
[----:B------:R-:W-:Y:S05]  /*3030*/  BSYNC B1 ;  /* 0x0000000000017941 */ /* 0x000fea0003800000 */
.L_x_60:
        /* <DEDUP_REMOVED lines=12> */
.L_x_63:
[----:B------:R-:W-:Y:S05]  /*3100*/  BSYNC B1 ;  /* 0x0000000000017941 */ /* 0x000fea0003800000 */
.L_x_62:
        /* <DEDUP_REMOVED lines=12> */
.L_x_65:
[----:B------:R-:W-:Y:S05]  /*31d0*/  BSYNC B1 ;  /* 0x0000000000017941 */ /* 0x000fea0003800000 */
.L_x_64:
        /* <DEDUP_REMOVED lines=12> */
.L_x_67:
[----:B------:R-:W-:Y:S05]  /*32a0*/  BSYNC B1 ;  /* 0x0000000000017941 */ /* 0x000fea0003800000 */
.L_x_66:
        /* <DEDUP_REMOVED lines=12> */
.L_x_69:
[----:B------:R-:W-:Y:S05]  /*3370*/  BSYNC B1 ;  /* 0x0000000000017941 */ /* 0x000fea0003800000 */
.L_x_68:
        /* <DEDUP_REMOVED lines=12> */
.L_x_71:
[----:B------:R-:W-:Y:S05]  /*3440*/  BSYNC B1 ;  /* 0x0000000000017941 */ /* 0x000fea0003800000 */
.L_x_70:
        /* <DEDUP_REMOVED lines=12> */
.L_x_73:
[----:B------:R-:W-:Y:S05]  /*3510*/  BSYNC B1 ;  /* 0x0000000000017941 */ /* 0x000fea0003800000 */
.L_x_72:
        /* <DEDUP_REMOVED lines=12> */
.L_x_75:
[----:B------:R-:W-:Y:S05]  /*35e0*/  BSYNC B1 ;  /* 0x0000000000017941 */ /* 0x000fea0003800000 */
.L_x_74:
        /* <DEDUP_REMOVED lines=12> */
.L_x_77:
[----:B------:R-:W-:Y:S05]  /*36b0*/  BSYNC B1 ;  /* 0x0000000000017941 */ /* 0x000fea0003800000 */
.L_x_76:
        /* <DEDUP_REMOVED lines=12> */
.L_x_79:
[----:B------:R-:W-:Y:S05]  /*3780*/  BSYNC B1 ;  /* 0x0000000000017941 */ /* 0x000fea0003800000 */
.L_x_78:
        /* <DEDUP_REMOVED lines=12> */
.L_x_81:
[----:B------:R-:W-:Y:S05]  /*3850*/  BSYNC B1 ;  /* 0x0000000000017941 */ /* 0x000fea0003800000 */
.L_x_80:
        /* <DEDUP_REMOVED lines=12> */
.L_x_83:
[----:B------:R-:W-:Y:S05]  /*3920*/  BSYNC B1 ;  /* 0x0000000000017941 */ /* 0x000fea0003800000 */
.L_x_82:
        /* <DEDUP_REMOVED lines=12> */
.L_x_85:
[----:B------:R-:W-:Y:S05]  /*39f0*/  BSYNC B1 ;  /* 0x0000000000017941 */ /* 0x000fea0003800000 */
.L_x_84:
        /* <DEDUP_REMOVED lines=12> */
.L_x_87:
[----:B------:R-:W-:Y:S05]  /*3ac0*/  BSYNC B1 ;  /* 0x0000000000017941 */ /* 0x000fea0003800000 */
.L_x_86:
        /* <DEDUP_REMOVED lines=12> */
.L_x_89:
[----:B------:R-:W-:Y:S05]  /*3b90*/  BSYNC B1 ;  /* 0x0000000000017941 */ /* 0x000fea0003800000 */
.L_x_88:
        /* <DEDUP_REMOVED lines=12> */
.L_x_91:
[----:B------:R-:W-:Y:S05]  /*3c60*/  BSYNC B1 ;  /* 0x0000000000017941 */ /* 0x000fea0003800000 */
.L_x_90:
        /* <DEDUP_REMOVED lines=12> */
.L_x_93:
[----:B------:R-:W-:Y:S05]  /*3d30*/  BSYNC B1 ;  /* 0x0000000000017941 */ /* 0x000fea0003800000 */
.L_x_92:
        /* <DEDUP_REMOVED lines=12> */
.L_x_95:
[----:B------:R-:W-:Y:S05]  /*3e00*/  BSYNC B1 ;  /* 0x0000000000017941 */ /* 0x000fea0003800000 */
.L_x_94:
        /* <DEDUP_REMOVED lines=12> */
.L_x_97:
[----:B------:R-:W-:Y:S05]  /*3ed0*/  BSYNC B1 ;  /* 0x0000000000017941 */ /* 0x000fea0003800000 */
.L_x_96:
        /* <DEDUP_REMOVED lines=12> */
.L_x_99:
[----:B------:R-:W-:Y:S05]  /*3fa0*/  BSYNC B1 ;  /* 0x0000000000017941 */ /* 0x000fea0003800000 */
.L_x_98:
        /* <DEDUP_REMOVED lines=12> */
.L_x_101:
[----:B------:R-:W-:Y:S05]  /*4070*/  BSYNC B1 ;  /* 0x0000000000017941 */ /* 0x000fea0003800000 */
.L_x_100:
        /* <DEDUP_REMOVED lines=12> */
.L_x_103:
[----:B------:R-:W-:Y:S05]  /*4140*/  BSYNC B1 ;  /* 0x0000000000017941 */ /* 0x000fea0003800000 */
.L_x_102:
        /* <DEDUP_REMOVED lines=12> */
.L_x_105:
[----:B------:R-:W-:Y:S05]  /*4210*/  BSYNC B1 ;  /* 0x0000000000017941 */ /* 0x000fea0003800000 */
.L_x_104:
        /* <DEDUP_REMOVED lines=12> */
.L_x_107:
[----:B------:R-:W-:Y:S05]  /*42e0*/  BSYNC B1 ;  /* 0x0000000000017941 */ /* 0x000fea0003800000 */
.L_x_106:
        /* <DEDUP_REMOVED lines=12> */
.L_x_109:
[----:B------:R-:W-:Y:S05]  /*43b0*/  BSYNC B1 ;  /* 0x0000000000017941 */ /* 0x000fea0003800000 */
.L_x_108:
        /* <DEDUP_REMOVED lines=12> */
.L_x_111:
[----:B------:R-:W-:Y:S05]  /*4480*/  BSYNC B1 ;  /* 0x0000000000017941 */ /* 0x000fea0003800000 */
.L_x_110:
        /* <DEDUP_REMOVED lines=12> */
.L_x_113:
[----:B------:R-:W-:Y:S05]  /*4550*/  BSYNC B1 ;  /* 0x0000000000017941 */ /* 0x000fea0003800000 */
.L_x_112:
        /* <DEDUP_REMOVED lines=12> */
.L_x_115:
[----:B------:R-:W-:Y:S05]  /*4620*/  BSYNC B1 ;  /* 0x0000000000017941 */ /* 0x000fea0003800000 */
.L_x_114:
        /* <DEDUP_REMOVED lines=12> */
.L_x_117:
[----:B------:R-:W-:Y:S05]  /*46f0*/  BSYNC B1 ;  /* 0x0000000000017941 */ /* 0x000fea0003800000 */
.L_x_116:
        /* <DEDUP_REMOVED lines=12> */
.L_x_119:
[----:B------:R-:W-:Y:S05]  /*47c0*/  BSYNC B1 ;  /* 0x0000000000017941 */ /* 0x000fea0003800000 */
.L_x_118:
        /* <DEDUP_REMOVED lines=12> */
.L_x_121:
[----:B------:R-:W-:Y:S05]  /*4890*/  BSYNC B1 ;  /* 0x0000000000017941 */ /* 0x000fea0003800000 */
.L_x_120:
        /* <DEDUP_REMOVED lines=12> */
.L_x_123:
[----:B------:R-:W-:Y:S05]  /*4960*/  BSYNC B1 ;  /* 0x0000000000017941 */ /* 0x000fea0003800000 */
.L_x_122:
        /* <DEDUP_REMOVED lines=12> */
.L_x_125:
[----:B------:R-:W-:Y:S05]  /*4a30*/  BSYNC B1 ;  /* 0x0000000000017941 */ /* 0x000fea0003800000 */
.L_x_124:
        /* <DEDUP_REMOVED lines=12> */
.L_x_127:
[----:B------:R-:W-:Y:S05]  /*4b00*/  BSYNC B1 ;  /* 0x0000000000017941 */ /* 0x000fea0003800000 */
.L_x_126:
        /* <DEDUP_REMOVED lines=12> */
.L_x_129:
[----:B------:R-:W-:Y:S05]  /*4bd0*/  BSYNC B1 ;  /* 0x0000000000017941 */ /* 0x000fea0003800000 */
.L_x_128:
        /* <DEDUP_REMOVED lines=12> */
.L_x_131:
[----:B------:R-:W-:Y:S05]  /*4ca0*/  BSYNC B1 ;  /* 0x0000000000017941 */ /* 0x000fea0003800000 */
.L_x_130:
        /* <DEDUP_REMOVED lines=12> */
.L_x_133:
[----:B------:R-:W-:Y:S05]  /*4d70*/  BSYNC B1 ;  /* 0x0000000000017941 */ /* 0x000fea0003800000 */
.L_x_132:
        /* <DEDUP_REMOVED lines=12> */
.L_x_135:
[----:B------:R-:W-:Y:S05]  /*4e40*/  BSYNC B1 ;  /* 0x0000000000017941 */ /* 0x000fea0003800000 */
.L_x_134:
        /* <DEDUP_REMOVED lines=12> */
.L_x_137:
[----:B------:R-:W-:Y:S05]  /*4f10*/  BSYNC B1 ;  /* 0x0000000000017941 */ /* 0x000fea0003800000 */
.L_x_136:
        /* <DEDUP_REMOVED lines=12> */
.L_x_139:
[----:B------:R-:W-:Y:S05]  /*4fe0*/  BSYNC B1 ;  /* 0x0000000000017941 */ /* 0x000fea0003800000 */
.L_x_138:
        /* <DEDUP_REMOVED lines=12> */
.L_x_141:
[----:B------:R-:W-:Y:S05]  /*50b0*/  BSYNC B1 ;  /* 0x0000000000017941 */ /* 0x000fea0003800000 */
.L_x_140:
        /* <DEDUP_REMOVED lines=12> */
.L_x_143:
[----:B------:R-:W-:Y:S05]  /*5180*/  BSYNC B1 ;  /* 0x0000000000017941 */ /* 0x000fea0003800000 */
.L_x_142:
        /* <DEDUP_REMOVED lines=12> */
.L_x_145:
[----:B------:R-:W-:Y:S05]  /*5250*/  BSYNC B1 ;  /* 0x0000000000017941 */ /* 0x000fea0003800000 */
.L_x_144:
        /* <DEDUP_REMOVED lines=12> */
.L_x_147:
[----:B------:R-:W-:Y:S05]  /*5320*/  BSYNC B1 ;  /* 0x0000000000017941 */ /* 0x000fea0003800000 */
.L_x_146:
        /* <DEDUP_REMOVED lines=12> */
.L_x_149:
[----:B------:R-:W-:Y:S05]  /*53f0*/  BSYNC B1 ;  /* 0x0000000000017941 */ /* 0x000fea0003800000 */
.L_x_148:
        /* <DEDUP_REMOVED lines=12> */
.L_x_151:
[----:B------:R-:W-:Y:S05]  /*54c0*/  BSYNC B1 ;  /* 0x0000000000017941 */ /* 0x000fea0003800000 */
.L_x_150:
[----:B-----5:R-:W-:Y:S01]  /*54d0*/  IMAD.U32 R8, R172, 0x10000, RZ ;  /* 0x00010000ac087824 */ /* 0x020fe200078e00ff */
[----:B------:R-:W-:Y:S01]  /*54e0*/  ISETP.GT.AND P1, PT, R0, 0x79, P0 ;  /* 0x000000790000780c */ /* 0x000fe20000724270 */
[----:B------:R-:W-:Y:S01]  /*54f0*/  BSSY B1, `(.L_x_152) ;  /* 0x000000c000017945 */ /* 0x000fe20003800000 */
[----:B------:R-:W-:Y:S01]  /*5500*/  IADD3 R153, P0, R153, 0x80, RZ ;  /* 0x0000008099997810 */ /* 0x000fe20007f1e0ff */
[----:B-1----:R-:W-:Y:S01]  /*5510*/  FMUL R91, R8, R155 ;  /* 0x0000009b085b7220 */ /* 0x002fe20000400000 */
[----:B------:R-:W-:-:S03]  /*5520*/  @P2 IMAD.MOV.U32 R8, RZ, RZ, R168 ;  /* 0x000000ffff082224 */ /* 0x000fc600078e00a8 */
[----:B------:R-:W-:-:S05]  /*5530*/  FFMA R91, R150, R154, R91 ;  /* 0x0000009a965b7223 */ /* 0x000fca000000005b */
[----:B------:R-:W-:-:S04]  /*5540*/  F2FP.BF16.F32.PACK_AB R91, RZ, R91 ;  /* 0x0000005bff5b723e */ /* 0x000fc800000010ff */
[----:B------:R-:W-:Y:S02]  /*5550*/  PRMT R90, R91, 0x7610, R90 ;  /* 0x000076105b5a7816 */ /* 0x000fe4000000005a */
[----:B------:R-:W-:Y:S01]  /*5560*/  IADD3.X R91, RZ, R9, RZ, P0, !PT ;  /* 0x00000009ff5b7210 */ /* 0x000fe200007fe4ff */
[----:B------:R-:W-:-:S05]  /*5570*/  @P2 IMAD.MOV.U32 R9, RZ, RZ, R169 ;  /* 0x000000ffff092224 */ /* 0x000fca00078e00a9 */
[----:B------:R1:W-:Y:S01]  /*5580*/  @P2 STG.E.U16 desc[UR36][R8.64+0xf0], R90 ;  /* 0x0000f05a08002986 */ /* 0x0003e2000c101524 */
[----:B------:R-:W-:Y:S05]  /*5590*/  @!P1 BRA `(.L_x_153) ;  /* 0x0000000000049947 */ /* 0x000fea0003800000 */
[----:B------:R0:W5:Y:S02]  /*55a0*/  LDG.E.LTC128B.U16 R172, desc[UR36][R88.64+0xf2] ;  /* 0x0000f22458ac7981 */ /* 0x000164000c1e1520 */
.L_x_153:
[----:B------:R-:W-:Y:S05]  /*55b0*/  BSYNC B1 ;  /* 0x0000000000017941 */ /* 0x000fea0003800000 */
.L_x_152:
[----:B-1---5:R-:W-:Y:S01]  /*55c0*/  IMAD.U32 R8, R172, 0x10000, RZ ;  /* 0x00010000ac087824 */ /* 0x022fe200078e00ff */
[----:B------:R-:W-:Y:S01]  /*55d0*/  ISETP.GT.AND P0, PT, R3, 0x80, PT ;  /* 0x000000800300780c */ /* 0x000fe20003f04270 */
[-C--:B------:R-:W-:Y:S02]  /*55e0*/  IMAD R90, R91, R14.reuse, RZ ;  /* 0x0000000e5b5a7224 */ /* 0x080fe400078e02ff */
[----:B0-2---:R-:W-:Y:S01]  /*55f0*/  FMUL R88, R8, R155 ;  /* 0x0000009b08587220 */ /* 0x005fe20000400000 */
[----:B------:R-:W-:Y:S01]  /*5600*/  IMAD.WIDE.U32 R8, R153, R14, R156 ;  /* 0x0000000e99087225 */ /* 0x000fe200078e009c */
[----:B------:R-:W-:-:S03]  /*5610*/  ISETP.GT.AND P3, PT, R0, RZ, P0 ;  /* 0x000000ff0000720c */ /* 0x000fc60000764270 */
[----:B------:R-:W-:Y:S01]  /*5620*/  FFMA R151, R151, R154, R88 ;  /* 0x0000009a97977223 */ /* 0x000fe20000000058 */
[----:B------:R-:W-:Y:S01]  /*5630*/  IMAD R97, R153, R15, R90 ;  /* 0x0000000f99617224 */ /* 0x000fe200078e025a */
[----:B------:R-:W-:-:S03]  /*5640*/  LEA R88, P2, R8, R10, 0x1 ;  /* 0x0000000a08587211 */ /* 0x000fc600078408ff */
[----:B------:R-:W-:Y:S01]  /*5650*/  IMAD.IADD R9, R9, 0x1, R97 ;  /* 0x0000000109097824 */ /* 0x000fe200078e0261 */
[----:B------:R-:W-:-:S04]  /*5660*/  F2FP.BF16.F32.PACK_AB R151, RZ, R151 ;  /* 0x00000097ff97723e */ /* 0x000fc800000010ff */
[----:B------:R-:W-:Y:S01]  /*5670*/  LEA.HI.X R89, R8, R11, R9, 0x1, P2 ;  /* 0x0000000b08597211 */ /* 0x000fe200010f0c09 */
[----:B------:R0:W-:Y:S04]  /*5680*/  @P1 STG.E.U16 desc[UR36][R168.64+0xf2], R151 ;  /* 0x0000f297a8001986 */ /* 0x0001e8000c101524 */
[----:B------:R-:W2:Y:S01]  /*5690*/  @P3 LDG.E.LTC128B.U16 R172, desc[UR36][R88.64] ;  /* 0x0000002458ac3981 */ /* 0x000ea2000c1e1520 */
[----:B------:R-:W-:Y:S01]  /*56a0*/  IMAD.WIDE.U32 R8, R153, R14, R6 ;  /* 0x0000000e99087225 */ /* 0x000fe200078e0006 */
[----:B------:R-:W-:Y:S01]  /*56b0*/  SHF.L.U64.HI R95, R4, 0x8, R5 ;  /* 0x00000008045f7819 */ /* 0x000fe20000010205 */
[----:B------:R-:W-:Y:S01]  /*56c0*/  BSSY B1, `(.L_x_154) ;  /* 0x0000011000017945 */ /* 0x000fe20003800000 */
[----:B------:R-:W-:Y:S01]  /*56d0*/  ISETP.GT.AND P2, PT, R0, 0x1, P0 ;  /* 0x000000010000780c */ /* 0x000fe20000744270 */
[----:B------:R-:W-:-:S02]  /*56e0*/  IMAD.IADD R9, R97, 0x1, R9 ;  /* 0x0000000161097824 */ /* 0x000fc400078e0209 */
[----:B------:R-:W-:Y:S02]  /*56f0*/  IMAD.SHL.U32 R93, R4, 0x100, RZ ;  /* 0x00000100045d7824 */ /* 0x000fe400078e00ff */
[----:B--2---:R-:W-:-:S04]  /*5700*/  IMAD.U32 R90, R172, 0x10000, RZ ;  /* 0x00010000ac5a7824 */ /* 0x004fc800078e00ff */
[----:B------:R-:W-:Y:S01]  /*5710*/  FMUL R15, R90, R155 ;  /* 0x0000009b5a0f7220 */ /* 0x000fe20000400000 */
[----:B------:R-:W-:Y:S01]  /*5720*/  IMAD.WIDE.U32 R90, R23, R12, R8 ;  /* 0x0000000c175a7225 */ /* 0x000fe200078e0008 */
[----:B------:R-:W-:-:S03]  /*5730*/  IADD3 R8, P1, R93, R158, RZ ;  /* 0x0000009e5d087210 */ /* 0x000fc60007f3e0ff */
[----:B------:R-:W-:Y:S01]  /*5740*/  FFMA R15, R24, R154, R15 ;  /* 0x0000009a180f7223 */ /* 0x000fe2000000000f */
[----:B------:R-:W-:Y:S01]  /*5750*/  IMAD.IADD R5, R13, 0x1, R91 ;  /* 0x000000010d057824 */ /* 0x000fe200078e025b */
[----:B------:R-:W-:Y:S02]  /*5760*/  IADD3.X R9, R95, R159, RZ, P1, !PT ;  /* 0x0000009f5f097210 */ /* 0x000fe40000ffe4ff */
[C---:B------:R-:W-:Y:S02]  /*5770*/  LEA R4, P4, R90.reuse, R10, 0x1 ;  /* 0x0000000a5a047211 */ /* 0x040fe400078808ff */
[----:B------:R-:W-:Y:S02]  /*5780*/  F2FP.BF16.F32.PACK_AB R15, RZ, R15 ;  /* 0x0000000fff0f723e */ /* 0x000fe400000010ff */
[----:B------:R-:W-:-:S03]  /*5790*/  LEA.HI.X R5, R90, R11, R5, 0x1, P4 ;  /* 0x0000000b5a057211 */ /* 0x000fc600020f0c05 */
[----:B------:R0:W-:Y:S01]  /*57a0*/  @P3 STG.E.U16 desc[UR36][R8.64], R15 ;  /* 0x0000000f08003986 */ /* 0x0001e2000c101524 */
[----:B------:R-:W-:Y:S05]  /*57b0*/  @!P2 BRA `(.L_x_155) ;  /* 0x000000000004a947 */ /* 0x000fea0003800000 */
[----:B------:R1:W5:Y:S02]  /*57c0*/  LDG.E.LTC128B.U16 R172, desc[UR36][R4.64+0x2] ;  /* 0x0000022404ac7981 */ /* 0x000364000c1e1520 */
.L_x_155:
[----:B------:R-:W-:Y:S05]  /*57d0*/  BSYNC B1 ;  /* 0x0000000000017941 */ /* 0x000fea0003800000 */
.L_x_154:
[----:B-----5:R-:W-:Y:S01]  /*57e0*/  IMAD.U32 R24, R172, 0x10000, RZ ;  /* 0x00010000ac187824 */ /* 0x020fe200078e00ff */
[----:B------:R-:W-:Y:S01]  /*57f0*/  ISETP.GT.AND P1, PT, R3, 0x88, PT ;  /* 0x000000880300780c */ /* 0x000fe20003f24270 */
[----:B0-----:R-:W-:Y:S01]  /*5800*/  IMAD.WIDE.U32 R14, R153, R14, R162 ;  /* 0x0000000e990e7225 */ /* 0x001fe200078e00a2 */
[----:B------:R-:W-:Y:S03]  /*5810*/  BSSY B1, `(.L_x_156) ;  /* 0x000000e000017945 */ /* 0x000fe60003800000 */
[----:B------:R-:W-:Y:S01]  /*5820*/  FMUL R24, R24, R155 ;  /* 0x0000009b18187220 */ /* 0x000fe20000400000 */
[----:B------:R-:W-:Y:S01]  /*5830*/  ISETP.GT.AND P3, PT, R0, RZ, P1 ;  /* 0x000000ff0000720c */ /* 0x000fe20000f64270 */
[----:B------:R-:W-:Y:S01]  /*5840*/  IMAD.IADD R97, R97, 0x1, R15 ;  /* 0x0000000161617824 */ /* 0x000fe200078e020f */
[----:B------:R-:W-:Y:S01]  /*5850*/  IADD3 R21, P5, R20, R14, RZ ;  /* 0x0000000e14157210 */ /* 0x000fe20007fbe0ff */
[----:B------:R-:W-:Y:S01]  /*5860*/  FFMA R24, R25, R154, R24 ;  /* 0x0000009a19187223 */ /* 0x000fe20000000018 */
[----:B------:R-:W-:-:S03]  /*5870*/  IADD3 R20, P4, R6, R14, RZ ;  /* 0x0000000e06147210 */ /* 0x000fc60007f9e0ff */
[----:B------:R-:W-:Y:S01]  /*5880*/  IMAD.X R156, R97, 0x1, R157, P5 ;  /* 0x00000001619c7824 */ /* 0x000fe200028e069d */
[----:B------:R-:W-:Y:S02]  /*5890*/  F2FP.BF16.F32.PACK_AB R24, RZ, R24 ;  /* 0x00000018ff18723e */ /* 0x000fe400000010ff */
[----:B------:R-:W-:-:S03]  /*58a0*/  LEA R14, P5, R21, R10, 0x1 ;  /* 0x0000000a150e7211 */ /* 0x000fc600078a08ff */
[----:B------:R0:W-:Y:S01]  /*58b0*/  @P2 STG.E.U16 desc[UR36][R8.64+0x2], R24 ;  /* 0x0000021808002986 */ /* 0x0001e2000c101524 */
[----:B------:R-:W-:Y:S01]  /*58c0*/  LEA.HI.X R15, R21, R11, R156, 0x1, P5 ;  /* 0x0000000b150f7211 */ /* 0x000fe200028f0c9c */
[----:B------:R-:W-:Y:S08]  /*58d0*/  @!P3 BRA `(.L_x_157) ;  /* 0x000000000004b947 */ /* 0x000ff00003800000 */
[----:B------:R2:W5:Y:S02]  /*58e0*/  LDG.E.LTC128B.U16 R172, desc[UR36][R14.64] ;  /* 0x000000240eac7981 */ /* 0x000564000c1e1520 */
.L_x_157:
[----:B------:R-:W-:Y:S05]  /*58f0*/  BSYNC B1 ;  /* 0x0000000000017941 */ /* 0x000fea0003800000 */
.L_x_156:
[----:B-----5:R-:W-:Y:S01]  /*5900*/  IMAD.U32 R6, R172, 0x10000, RZ ;  /* 0x00010000ac067824 */ /* 0x020fe200078e00ff */
[----:B------:R-:W-:Y:S01]  /*5910*/  ISETP.GT.AND P2, PT, R0, 0x1, P1 ;  /* 0x000000010000780c */ /* 0x000fe20000f44270 */
[----:B------:R-:W-:Y:S01]  /*5920*/  IMAD.X R21, R7, 0x1, R97, P4 ;  /* 0x0000000107157824 */ /* 0x000fe200020e0661 */
[----:B------:R-:W-:Y:S01]  /*5930*/  BSSY B1, `(.L_x_158) ;  /* 0x000000d000017945 */ /* 0x000fe20003800000 */
[----:B------:R-:W-:Y:S01]  /*5940*/  FMUL R3, R6, R155 ;  /* 0x0000009b06037220 */ /* 0x000fe20000400000 */
[----:B------:R-:W-:Y:S01]  /*5950*/  IADD3 R6, P4, R8, R165, RZ ;  /* 0x000000a508067210 */ /* 0x000fe20007f9e0ff */
[----:B--2---:R-:W-:-:S04]  /*5960*/  IMAD.WIDE.U32 R14, R23, R12, R20 ;  /* 0x0000000c170e7225 */ /* 0x004fc800078e0014 */
[----:B------:R-:W-:Y:S01]  /*5970*/  FFMA R3, R26, R154, R3 ;  /* 0x0000009a1a037223 */ /* 0x000fe20000000003 */
[----:B------:R-:W-:Y:S01]  /*5980*/  IMAD.X R7, R9, 0x1, R167, P4 ;  /* 0x0000000109077824 */ /* 0x000fe200020e06a7 */
[----:B------:R-:W-:Y:S01]  /*5990*/  LEA R10, P5, R14, R10, 0x1 ;  /* 0x0000000a0e0a7211 */ /* 0x000fe200078a08ff */
[----:B------:R-:W-:Y:S02]  /*59a0*/  IMAD.IADD R13, R13, 0x1, R15 ;  /* 0x000000010d0d7824 */ /* 0x000fe400078e020f */
[----:B------:R-:W-:-:S03]  /*59b0*/  F2FP.BF16.F32.PACK_AB R3, RZ, R3 ;  /* 0x00000003ff03723e */ /* 0x000fc600000010ff */
[----:B------:R-:W-:Y:S02]  /*59c0*/  LEA.HI.X R11, R14, R11, R13, 0x1, P5 ;  /* 0x0000000b0e0b7211 */ /* 0x000fe400028f0c0d */
[----:B------:R2:W-:Y:S01]  /*59d0*/  @P3 STG.E.U16 desc[UR36][R6.64], R3 ;  /* 0x0000000306003986 */ /* 0x0005e2000c101524 */
[----:B------:R-:W-:Y:S05]  /*59e0*/  @!P2 BRA `(.L_x_159) ;  /* 0x000000000004a947 */ /* 0x000fea0003800000 */
[----:B------:R0:W5:Y:S02]  /*59f0*/  LDG.E.LTC128B.U16 R172, desc[UR36][R10.64+0x2] ;  /* 0x000002240aac7981 */ /* 0x000164000c1e1520 */
.L_x_159:
[----:B------:R-:W-:Y:S05]  /*5a00*/  BSYNC B1 ;  /* 0x0000000000017941 */ /* 0x000fea0003800000 */
.L_x_158:
[----:B-----5:R-:W-:Y:S01]  /*5a10*/  IMAD.U32 R12, R172, 0x10000, RZ ;  /* 0x00010000ac0c7824 */ /* 0x020fe200078e00ff */
[----:B------:R-:W-:Y:S01]  /*5a20*/  ISETP.GT.AND P3, PT, R0, 0x8, P0 ;  /* 0x000000080000780c */ /* 0x000fe20000764270 */
[----:B------:R-:W-:Y:S02]  /*5a30*/  BSSY B1, `(.L_x_160) ;  /* 0x0000007000017945 */ /* 0x000fe40003800000 */
[----:B------:R-:W-:-:S04]  /*5a40*/  FMUL R12, R12, R155 ;  /* 0x0000009b0c0c7220 */ /* 0x000fc80000400000 */
[----:B------:R-:W-:-:S05]  /*5a50*/  FFMA R12, R27, R154, R12 ;  /* 0x0000009a1b0c7223 */ /* 0x000fca000000000c */
[----:B------:R-:W-:-:S05]  /*5a60*/  F2FP.BF16.F32.PACK_AB R12, RZ, R12 ;  /* 0x0000000cff0c723e */ /* 0x000fca00000010ff */
[----:B------:R0:W-:Y:S01]  /*5a70*/  @P2 STG.E.U16 desc[UR36][R6.64+0x2], R12 ;  /* 0x0000020c06002986 */ /* 0x0001e2000c101524 */
[----:B------:R-:W-:Y:S05]  /*5a80*/  @!P3 BRA `(.L_x_161) ;  /* 0x000000000004b947 */ /* 0x000fea0003800000 */
[----:B------:R0:W5:Y:S02]  /*5a90*/  LDG.E.LTC128B.U16 R172, desc[UR36][R4.64+0x10] ;  /* 0x0000102404ac7981 */ /* 0x000164000c1e1520 */
.L_x_161:
[----:B------:R-:W-:Y:S05]  /*5aa0*/  BSYNC B1 ;  /* 0x0000000000017941 */ /* 0x000fea0003800000 */
.L_x_160:
[----:B0-2--5:R-:W-:Y:S01]  /*5ab0*/  SHF.L.U32 R6, R172, 0x10, RZ ;  /* 0x00000010ac067819 */ /* 0x025fe200000006ff */
[----:B------:R-:W-:Y:S01]  /*5ac0*/  IMAD.MOV.U32 R7, RZ, RZ, R9 ;  /* 0x000000ffff077224 */ /* 0x000fe200078e0009 */
[----:B------:R-:W-:Y:S01]  /*5ad0*/  ISETP.GT.AND P2, PT, R0, 0x9, P0 ;  /* 0x000000090000780c */ /* 0x000fe20000744270 */
[----:B------:R-:W-:Y:S02]  /*5ae0*/  BSSY B1, `(.L_x_162) ;  /* 0x0000008000017945 */ /* 0x000fe40003800000 */
[----:B------:R-:W-:Y:S01]  /*5af0*/  FMUL R3, R6, R155 ;  /* 0x0000009b06037220 */ /* 0x000fe20000400000 */
[----:B------:R-:W-:-:S03]  /*5b00*/  IMAD.MOV.U32 R6, RZ, RZ, R8 ;  /* 0x000000ffff067224 */ /* 0x000fc600078e0008 */
[----:B------:R-:W-:-:S05]  /*5b10*/  FFMA R3, R28, R154, R3 ;  /* 0x0000009a1c037223 */ /* 0x000fca0000000003 */
[----:B------:R-:W-:-:S05]  /*5b20*/  F2FP.BF16.F32.PACK_AB R3, RZ, R3 ;  /* 0x00000003ff03723e */ /* 0x000fca00000010ff */
[----:B------:R0:W-:Y:S01]  /*5b30*/  @P3 STG.E.U16 desc[UR36][R6.64+0x10], R3 ;  /* 0x0000100306003986 */ /* 0x0001e2000c101524 */
[----:B------:R-:W-:Y:S05]  /*5b40*/  @!P2 BRA `(.L_x_163) ;  /* 0x000000000004a947 */ /* 0x000fea0003800000 */
[----:B------:R2:W5:Y:S02]  /*5b50*/  LDG.E.LTC128B.U16 R172, desc[UR36][R4.64+0x12] ;  /* 0x0000122404ac7981 */ /* 0x000564000c1e1520 */
.L_x_163:
[----:B------:R-:W-:Y:S05]  /*5b60*/  BSYNC B1 ;  /* 0x0000000000017941 */ /* 0x000fea0003800000 */
.L_x_162:
        /* <DEDUP_REMOVED lines=9> */
.L_x_165:
[----:B------:R-:W-:Y:S05]  /*5c00*/  BSYNC B1 ;  /* 0x0000000000017941 */ /* 0x000fea0003800000 */
.L_x_164:
[----:B0----5:R-:W-:Y:S01]  /*5c10*/  IMAD.U32 R12, R172, 0x10000, RZ ;  /* 0x00010000ac0c7824 */ /* 0x021fe200078e00ff */
[----:B------:R-:W-:Y:S01]  /*5c20*/  IADD3 R8, P3, R165, R8, RZ ;  /* 0x00000008a5087210 */ /* 0x000fe20007f7e0ff */
[----:B------:R-:W-:Y:S01]  /*5c30*/  BSSY B1, `(.L_x_166) ;  /* 0x0000009000017945 */ /* 0x000fe20003800000 */
[----:B------:R-:W-:Y:S01]  /*5c40*/  ISETP.GT.AND P2, PT, R0, 0x9, P1 ;  /* 0x000000090000780c */ /* 0x000fe20000f44270 */
[----:B------:R-:W-:Y:S02]  /*5c50*/  FMUL R3, R12, R155 ;  /* 0x0000009b0c037220 */ /* 0x000fe40000400000 */
[----:B------:R-:W-:Y:S02]  /*5c60*/  IMAD.X R9, R167, 0x1, R9, P3 ;  /* 0x00000001a7097824 */ /* 0x000fe400018e0609 */
[----:B------:R-:W-:-:S05]  /*5c70*/  FFMA R3, R30, R154, R3 ;  /* 0x0000009a1e037223 */ /* 0x000fca0000000003 */
[----:B------:R-:W-:-:S05]  /*5c80*/  F2FP.BF16.F32.PACK_AB R3, RZ, R3 ;  /* 0x00000003ff03723e */ /* 0x000fca00000010ff */
[----:B------:R0:W-:Y:S01]  /*5c90*/  @P4 STG.E.U16 desc[UR36][R8.64+0x10], R3 ;  /* 0x0000100308004986 */ /* 0x0001e2000c101524 */
[----:B------:R-:W-:Y:S05]  /*5ca0*/  @!P2 BRA `(.L_x_167) ;  /* 0x000000000004a947 */ /* 0x000fea0003800000 */
[----:B------:R0:W5:Y:S02]  /*5cb0*/  LDG.E.LTC128B.U16 R172, desc[UR36][R10.64+0x12] ;  /* 0x000012240aac7981 */ /* 0x000164000c1e1520 */
.L_x_167:
[----:B------:R-:W-:Y:S05]  /*5cc0*/  BSYNC B1 ;  /* 0x0000000000017941 */ /* 0x000fea0003800000 */
.L_x_166:
[----:B0----5:R-:W-:Y:S01]  /*5cd0*/  IMAD.U32 R8, R172, 0x10000, RZ ;  /* 0x00010000ac087824 */ /* 0x021fe200078e00ff */
[----:B------:R-:W-:Y:S01]  /*5ce0*/  ISETP.GT.AND P3, PT, R0, 0x10, P0 ;  /* 0x000000100000780c */ /* 0x000fe20000764270 */
[----:B------:R-:W-:Y:S02]  /*5cf0*/  BSSY B1, `(.L_x_168) ;  /* 0x0000009000017945 */ /* 0x000fe40003800000 */
[----:B------:R-:W-:-:S04]  /*5d00*/  FMUL R8, R8, R155 ;  /* 0x0000009b08087220 */ /* 0x000fc80000400000 */
[----:B------:R-:W-:Y:S01]  /*5d10*/  FFMA R31, R31, R154, R8 ;  /* 0x0000009a1f1f7223 */ /* 0x000fe20000000008 */
[----:B------:R-:W-:-:S04]  /*5d20*/  IADD3 R8, P4, P5, R165, R158, R93 ;  /* 0x0000009ea5087210 */ /* 0x000fc80007d9e05d */
[----:B------:R-:W-:Y:S02]  /*5d30*/  F2FP.BF16.F32.PACK_AB R31, RZ, R31 ;  /* 0x0000001fff1f723e */ /* 0x000fe400000010ff */
[----:B------:R-:W-:-:S05]  /*5d40*/  IADD3.X R9, R167, R159, R95, P4, P5 ;  /* 0x0000009fa7097210 */ /* 0x000fca00027ea45f */
[----:B------:R0:W-:Y:S01]  /*5d50*/  @P2 STG.E.U16 desc[UR36][R8.64+0x12], R31 ;  /* 0x0000121f08002986 */ /* 0x0001e2000c101524 */
[----:B------:R-:W-:Y:S05]  /*5d60*/  @!P3 BRA `(.L_x_169) ;  /* 0x000000000004b947 */ /* 0x000fea0003800000 */
[----:B------:R0:W5:Y:S02]  /*5d70*/  LDG.E.LTC128B.U16 R172, desc[UR36][R4.64+0x20] ;  /* 0x0000202404ac7981 */ /* 0x000164000c1e1520 */
.L_x_169:
[----:B------:R-:W-:Y:S05]  /*5d80*/  BSYNC B1 ;  /* 0x0000000000017941 */ /* 0x000fea0003800000 */
.L_x_168:
        /* <DEDUP_REMOVED lines=9> */
.L_x_171:
[----:B------:R-:W-:Y:S05]  /*5e20*/  BSYNC B1 ;  /* 0x0000000000017941 */ /* 0x000fea0003800000 */
.L_x_170:
        /* <DEDUP_REMOVED lines=9> */
.L_x_173:
[----:B------:R-:W-:Y:S05]  /*5ec0*/  BSYNC B1 ;  /* 0x0000000000017941 */ /* 0x000fea0003800000 */
.L_x_172:
[----:B0----5:R-:W-:Y:S01]  /*5ed0*/  SHF.L.U32 R12, R172, 0x10, RZ ;  /* 0x00000010ac0c7819 */ /* 0x021fe200000006ff */
[----:B------:R-:W-:Y:S01]  /*5ee0*/  BSSY B1, `(.L_x_174) ;  /* 0x0000008000017945 */ /* 0x000fe20003800000 */
[----:B------:R-:W-:-:S03]  /*5ef0*/  ISETP.GT.AND P2, PT, R0, 0x11, P1 ;  /* 0x000000110000780c */ /* 0x000fc60000f44270 */
[----:B------:R-:W-:-:S04]  /*5f00*/  FMUL R3, R12, R155 ;  /* 0x0000009b0c037220 */ /* 0x000fc80000400000 */
[----:B------:R-:W-:-:S05]  /*5f10*/  FFMA R3, R34, R154, R3 ;  /* 0x0000009a22037223 */ /* 0x000fca0000000003 */
[----:B------:R-:W-:-:S05]  /*5f20*/  F2FP.BF16.F32.PACK_AB R3, RZ, R3 ;  /* 0x00000003ff03723e */ /* 0x000fca00000010ff */
[----:B------:R0:W-:Y:S01]  /*5f30*/  @P3 STG.E.U16 desc[UR36][R8.64+0x20], R3 ;  /* 0x0000200308003986 */ /* 0x0001e2000c101524 */
[----:B------:R-:W-:Y:S05]  /*5f40*/  @!P2 BRA `(.L_x_175) ;  /* 0x000000000004a947 */ /* 0x000fea0003800000 */
[----:B------:R0:W5:Y:S02]  /*5f50*/  LDG.E.LTC128B.U16 R172, desc[UR36][R10.64+0x22] ;  /* 0x000022240aac7981 */ /* 0x000164000c1e1520 */
.L_x_175:
[----:B------:R-:W-:Y:S05]  /*5f60*/  BSYNC B1 ;  /* 0x0000000000017941 */ /* 0x000fea0003800000 */
.L_x_174:
        /* <DEDUP_REMOVED lines=9> */
.L_x_177:
[----:B------:R-:W-:Y:S05]  /*6000*/  BSYNC B1 ;  /* 0x0000000000017941 */ /* 0x000fea0003800000 */
.L_x_176:
[----:B0----5:R-:W-:Y:S01]  /*6010*/  IMAD.U32 R12, R172, 0x10000, RZ ;  /* 0x00010000ac0c7824 */ /* 0x021fe200078e00ff */
        /* <DEDUP_REMOVED lines=8> */
.L_x_179:
[----:B------:R-:W-:Y:S05]  /*60a0*/  BSYNC B1 ;  /* 0x0000000000017941 */ /* 0x000fea0003800000 */
.L_x_178:
        /* <DEDUP_REMOVED lines=9> */
.L_x_181:
[----:B------:R-:W-:Y:S05]  /*6140*/  BSYNC B1 ;  /* 0x0000000000017941 */ /* 0x000fea0003800000 */
.L_x_180:
        /* <DEDUP_REMOVED lines=9> */
.L_x_183:
[----:B------:R-:W-:Y:S05]  /*61e0*/  BSYNC B1 ;  /* 0x0000000000017941 */ /* 0x000fea0003800000 */
.L_x_182:
        /* <DEDUP_REMOVED lines=9> */
.L_x_185:
[----:B------:R-:W-:Y:S05]  /*6280*/  BSYNC B1 ;  /* 0x0000000000017941 */ /* 0x000fea0003800000 */
.L_x_184:
        /* <DEDUP_REMOVED lines=9> */
.L_x_187:
[----:B------:R-:W-:Y:S05]  /*6320*/  BSYNC B1 ;  /* 0x0000000000017941 */ /* 0x000fea0003800000 */
.L_x_186:
        /* <DEDUP_REMOVED lines=9> */
.L_x_189:
[----:B------:R-:W-:Y:S05]  /*63c0*/  BSYNC B1 ;  /* 0x0000000000017941 */ /* 0x000fea0003800000 */
.L_x_188:
        /* <DEDUP_REMOVED lines=9> */
.L_x_191:
[----:B------:R-:W-:Y:S05]  /*6460*/  BSYNC B1 ;  /* 0x0000000000017941 */ /* 0x000fea0003800000 */
.L_x_190:
[----:B-----5:R-:W-:Y:S01]  /*6470*/  SHF.L.U32 R12, R172, 0x10, RZ ;  /* 0x00000010ac0c7819 */ /* 0x020fe200000006ff */
        /* <DEDUP_REMOVED lines=8> */
.L_x_193:
[----:B------:R-:W-:Y:S05]  /*6500*/  BSYNC B1 ;  /* 0x0000000000017941 */ /* 0x000fea0003800000 */
.L_x_192:
        /* <DEDUP_REMOVED lines=9> */
.L_x_195:
[----:B------:R-:W-:Y:S05]  /*65a0*/  BSYNC B1 ;  /* 0x0000000000017941 */ /* 0x000fea0003800000 */
.L_x_194:
        /* <DEDUP_REMOVED lines=9> */
.L_x_197:
[----:B------:R-:W-:Y:S05]  /*6640*/  BSYNC B1 ;  /* 0x0000000000017941 */ /* 0x000fea0003800000 */
.L_x_196:
        /* <DEDUP_REMOVED lines=9> */
.L_x_199:
[----:B------:R-:W-:Y:S05]  /*66e0*/  BSYNC B1 ;  /* 0x0000000000017941 */ /* 0x000fea0003800000 */
.L_x_198:
        /* <DEDUP_REMOVED lines=9> */
.L_x_201:
[----:B------:R-:W-:Y:S05]  /*6780*/  BSYNC B1 ;  /* 0x0000000000017941 */ /* 0x000fea0003800000 */
.L_x_200:
        /* <DEDUP_REMOVED lines=9> */
.L_x_203:
[----:B------:R-:W-:Y:S05]  /*6820*/  BSYNC B1 ;  /* 0x0000000000017941 */ /* 0x000fea0003800000 */
.L_x_202:
        /* <DEDUP_REMOVED lines=9> */
.L_x_205:
[----:B------:R-:W-:Y:S05]  /*68c0*/  BSYNC B1 ;  /* 0x0000000000017941 */ /* 0x000fea0003800000 */
.L_x_204:
        /* <DEDUP_REMOVED lines=9> */
.L_x_207:
[----:B------:R-:W-:Y:S05]  /*6960*/  BSYNC B1 ;  /* 0x0000000000017941 */ /* 0x000fea0003800000 */
.L_x_206:
        /* <DEDUP_REMOVED lines=9> */
.L_x_209:
[----:B------:R-:W-:Y:S05]  /*6a00*/  BSYNC B1 ;  /* 0x0000000000017941 */ /* 0x000fea0003800000 */
.L_x_208:
        /* <DEDUP_REMOVED lines=9> */
.L_x_211:
[----:B------:R-:W-:Y:S05]  /*6aa0*/  BSYNC B1 ;  /* 0x0000000000017941 */ /* 0x000fea0003800000 */
.L_x_210:
        /* <DEDUP_REMOVED lines=9> */
.L_x_213:
[----:B------:R-:W-:Y:S05]  /*6b40*/  BSYNC B1 ;  /* 0x0000000000017941 */ /* 0x000fea0003800000 */
.L_x_212:
        /* <DEDUP_REMOVED lines=9> */
.L_x_215:
[----:B------:R-:W-:Y:S05]  /*6be0*/  BSYNC B1 ;  /* 0x0000000000017941 */ /* 0x000fea0003800000 */
.L_x_214:
        /* <DEDUP_REMOVED lines=9> */
.L_x_217:
[----:B------:R-:W-:Y:S05]  /*6c80*/  BSYNC B1 ;  /* 0x0000000000017941 */ /* 0x000fea0003800000 */
.L_x_216:
        /* <DEDUP_REMOVED lines=9> */
.L_x_219:
[----:B------:R-:W-:Y:S05]  /*6d20*/  BSYNC B1 ;  /* 0x0000000000017941 */ /* 0x000fea0003800000 */
.L_x_218:
        /* <DEDUP_REMOVED lines=9> */
.L_x_221:
[----:B------:R-:W-:Y:S05]  /*6dc0*/  BSYNC B1 ;  /* 0x0000000000017941 */ /* 0x000fea0003800000 */
.L_x_220:
        /* <DEDUP_REMOVED lines=9> */
.L_x_223:
[----:B------:R-:W-:Y:S05]  /*6e60*/  BSYNC B1 ;  /* 0x0000000000017941 */ /* 0x000fea0003800000 */
.L_x_222:
        /* <DEDUP_REMOVED lines=9> */
.L_x_225:
[----:B------:R-:W-:Y:S05]  /*6f00*/  BSYNC B1 ;  /* 0x0000000000017941 */ /* 0x000fea0003800000 */
.L_x_224:
        /* <DEDUP_REMOVED lines=9> */
.L_x_227:
[----:B------:R-:W-:Y:S05]  /*6fa0*/  BSYNC B1 ;  /* 0x0000000000017941 */ /* 0x000fea0003800000 */
.L_x_226:
        /* <DEDUP_REMOVED lines=9> */
.L_x_229:
[----:B------:R-:W-:Y:S05]  /*7040*/  BSYNC B1 ;  /* 0x0000000000017941 */ /* 0x000fea0003800000 */
.L_x_228:
        /* <DEDUP_REMOVED lines=9> */
.L_x_231:
[----:B------:R-:W-:Y:S05]  /*70e0*/  BSYNC B1 ;  /* 0x0000000000017941 */ /* 0x000fea0003800000 */
.L_x_230:
        /* <DEDUP_REMOVED lines=9> */
.L_x_233:
[----:B------:R-:W-:Y:S05]  /*7180*/  BSYNC B1 ;  /* 0x0000000000017941 */ /* 0x000fea0003800000 */
.L_x_232:
        /* <DEDUP_REMOVED lines=9> */
.L_x_235:
[----:B------:R-:W-:Y:S05]  /*7220*/  BSYNC B1 ;  /* 0x0000000000017941 */ /* 0x000fea0003800000 */
.L_x_234:
        /* <DEDUP_REMOVED lines=9> */
.L_x_237:
[----:B------:R-:W-:Y:S05]  /*72c0*/  BSYNC B1 ;  /* 0x0000000000017941 */ /* 0x000fea0003800000 */
.L_x_236:
        /* <DEDUP_REMOVED lines=9> */
.L_x_239:
[----:B------:R-:W-:Y:S05]  /*7360*/  BSYNC B1 ;  /* 0x0000000000017941 */ /* 0x000fea0003800000 */
.L_x_238:
        /* <DEDUP_REMOVED lines=9> */
.L_x_241:
[----:B------:R-:W-:Y:S05]  /*7400*/  BSYNC B1 ;  /* 0x0000000000017941 */ /* 0x000fea0003800000 */
.L_x_240:
        /* <DEDUP_REMOVED lines=9> */
.L_x_243:
[----:B------:R-:W-:Y:S05]  /*74a0*/  BSYNC B1 ;  /* 0x0000000000017941 */ /* 0x000fea0003800000 */
.L_x_242:
        /* <DEDUP_REMOVED lines=9> */
.L_x_245:
[----:B------:R-:W-:Y:S05]  /*7540*/  BSYNC B1 ;  /* 0x0000000000017941 */ /* 0x000fea0003800000 */
.L_x_244:
        /* <DEDUP_REMOVED lines=9> */
.L_x_247:
[----:B------:R-:W-:Y:S05]  /*75e0*/  BSYNC B1 ;  /* 0x0000000000017941 */ /* 0x000fea0003800000 */
.L_x_246:
        /* <DEDUP_REMOVED lines=9> */
.L_x_249:
[----:B------:R-:W-:Y:S05]  /*7680*/  BSYNC B1 ;  /* 0x0000000000017941 */ /* 0x000fea0003800000 */
.L_x_248:
        /* <DEDUP_REMOVED lines=9> */
.L_x_251:
[----:B------:R-:W-:Y:S05]  /*7720*/  BSYNC B1 ;  /* 0x0000000000017941 */ /* 0x000fea0003800000 */
.L_x_250:
        /* <DEDUP_REMOVED lines=9> */
.L_x_253:
[----:B------:R-:W-:Y:S05]  /*77c0*/  BSYNC B1 ;  /* 0x0000000000017941 */ /* 0x000fea0003800000 */
.L_x_252:
        /* <DEDUP_REMOVED lines=9> */
.L_x_255:
[----:B------:R-:W-:Y:S05]  /*7860*/  BSYNC B1 ;  /* 0x0000000000017941 */ /* 0x000fea0003800000 */
.L_x_254:
        /* <DEDUP_REMOVED lines=9> */
.L_x_257:
[----:B------:R-:W-:Y:S05]  /*7900*/  BSYNC B1 ;  /* 0x0000000000017941 */ /* 0x000fea0003800000 */
.L_x_256:
        /* <DEDUP_REMOVED lines=9> */
.L_x_259:
[----:B------:R-:W-:Y:S05]  /*79a0*/  BSYNC B1 ;  /* 0x0000000000017941 */ /* 0x000fea0003800000 */
.L_x_258:
        /* <DEDUP_REMOVED lines=9> */
.L_x_261:
[----:B------:R-:W-:Y:S05]  /*7a40*/  BSYNC B1 ;  /* 0x0000000000017941 */ /* 0x000fea0003800000 */
.L_x_260:
        /* <DEDUP_REMOVED lines=9> */
.L_x_263:
[----:B------:R-:W-:Y:S05]  /*7ae0*/  BSYNC B1 ;  /* 0x0000000000017941 */ /* 0x000fea0003800000 */
.L_x_262:
        /* <DEDUP_REMOVED lines=9> */
.L_x_265:
[----:B------:R-:W-:Y:S05]  /*7b80*/  BSYNC B1 ;  /* 0x0000000000017941 */ /* 0x000fea0003800000 */
.L_x_264:
        /* <DEDUP_REMOVED lines=9> */
.L_x_267:
[----:B------:R-:W-:Y:S05]  /*7c20*/  BSYNC B1 ;  /* 0x0000000000017941 */ /* 0x000fea0003800000 */
.L_x_266:
        /* <DEDUP_REMOVED lines=9> */
.L_x_269:
[----:B------:R-:W-:Y:S05]  /*7cc0*/  BSYNC B1 ;  /* 0x0000000000017941 */ /* 0x000fea0003800000 */
.L_x_268:
        /* <DEDUP_REMOVED lines=9> */
.L_x_271:
[----:B------:R-:W-:Y:S05]  /*7d60*/  BSYNC B1 ;  /* 0x0000000000017941 */ /* 0x000fea0003800000 */
.L_x_270:
        /* <DEDUP_REMOVED lines=9> */
.L_x_273:
[----:B------:R-:W-:Y:S05]  /*7e00*/  BSYNC B1 ;  /* 0x0000000000017941 */ /* 0x000fea0003800000 */
.L_x_272:
        /* <DEDUP_REMOVED lines=9> */
.L_x_275:
[----:B------:R-:W-:Y:S05]  /*7ea0*/  BSYNC B1 ;  /* 0x0000000000017941 */ /* 0x000fea0003800000 */
.L_x_274:
[----:B012--5:R-:W-:Y:S01]  /*7eb0*/  IMAD.U32 R4, R172, 0x10000, RZ ;  /* 0x00010000ac047824 */ /* 0x027fe200078e00ff */
        /* <DEDUP_REMOVED lines=8> */
.L_x_277:
[----:B------:R-:W-:Y:S05]  /*7f40*/  BSYNC B1 ;  /* 0x0000000000017941 */ /* 0x000fea0003800000 */
.L_x_276:
[----:B0----5:R-:W-:Y:S01]  /*7f50*/  IMAD.U32 R4, R172, 0x10000, RZ ;  /* 0x00010000ac047824 */ /* 0x021fe200078e00ff */
[----:B------:R-:W-:Y:S01]  /*7f60*/  @P2 MOV R5, R9 ;  /* 0x0000000900052202 */ /* 0x000fe20000000f00 */
[----:B------:R-:W-:Y:S01]  /*7f70*/  BSSY B1, `(.L_x_278) ;  /* 0x0000009000017945 */ /* 0x000fe20003800000 */
[----:B------:R-:W-:Y:S01]  /*7f80*/  ISETP.GT.AND P1, PT, R0, 0x79, P1 ;  /* 0x000000790000780c */ /* 0x000fe20000f24270 */
[----:B------:R-:W-:Y:S01]  /*7f90*/  FMUL R3, R4, R155 ;  /* 0x0000009b04037220 */ /* 0x000fe20000400000 */
[----:B------:R-:W-:-:S03]  /*7fa0*/  @P2 IMAD.MOV.U32 R4, RZ, RZ, R8 ;  /* 0x000000ffff042224 */ /* 0x000fc600078e0008 */
[----:B------:R-:W-:-:S05]  /*7fb0*/  FFMA R3, R86, R154, R3 ;  /* 0x0000009a56037223 */ /* 0x000fca0000000003 */
[----:B------:R-:W-:-:S05]  /*7fc0*/  F2FP.BF16.F32.PACK_AB R3, RZ, R3 ;  /* 0x00000003ff03723e */ /* 0x000fca00000010ff */
[----:B------:R0:W-:Y:S01]  /*7fd0*/  @P2 STG.E.U16 desc[UR36][R4.64+0xf0], R3 ;  /* 0x0000f00304002986 */ /* 0x0001e2000c101524 */
[----:B------:R-:W-:Y:S05]  /*7fe0*/  @!P1 BRA `(.L_x_279) ;  /* 0x0000000000049947 */ /* 0x000fea0003800000 */
[----:B------:R2:W5:Y:S02]  /*7ff0*/  LDG.E.LTC128B.U16 R172, desc[UR36][R10.64+0xf2] ;  /* 0x0000f2240aac7981 */ /* 0x000564000c1e1520 */
.L_x_279:
[----:B------:R-:W-:Y:S05]  /*8000*/  BSYNC B1 ;  /* 0x0000000000017941 */ /* 0x000fea0003800000 */
.L_x_278:
[----:B------:R-:W-:Y:S05]  /*8010*/  @!P1 BRA `(.L_x_280) ;  /* 0x00000024004c9947 */ /* 0x000fea0003800000 */
[----:B-----5:R-:W-:-:S04]  /*8020*/  IMAD.U32 R172, R172, 0x10000, RZ ;  /* 0x00010000acac7824 */ /* 0x020fc800078e00ff */
[----:B------:R-:W-:-:S04]  /*8030*/  FMUL R172, R172, R155 ;  /* 0x0000009bacac7220 */ /* 0x000fc80000400000 */
[----:B------:R-:W-:-:S05]  /*8040*/  FFMA R172, R87, R154, R172 ;  /* 0x0000009a57ac7223 */ /* 0x000fca00000000ac */
[----:B------:R-:W-:-:S05]  /*8050*/  F2FP.BF16.F32.PACK_AB R172, RZ, R172 ;  /* 0x000000acffac723e */ /* 0x000fca00000010ff */
[----:B------:R0:W-:Y:S01]  /*8060*/  STG.E.U16 desc[UR36][R8.64+0xf2], R172 ;  /* 0x0000f2ac08007986 */ /* 0x0001e2000c101524 */
[----:B------:R-:W-:Y:S05]  /*8070*/  BRA `(.L_x_280) ;  /* 0x0000002400347947 */ /* 0x000fea0003800000 */
.L_x_29:
[----:B------:R-:W-:Y:S01]  /*8080*/  ULDC.64 UR4, c[0x0][0x5c0] ;  /* 0x0001700000047ab9 */ /* 0x000fe20000000a00 */
[-C--:B------:R-:W-:Y:S01]  /*8090*/  FMUL R88, R88, R154.reuse ;  /* 0x0000009a58587220 */ /* 0x080fe20000400000 */
[----:B------:R-:W-:Y:S01]  /*80a0*/  LEA R8, P0, R166, UR4, 0x1 ;  /* 0x00000004a6087c11 */ /* 0x000fe2000f8008ff */
[----:B------:R-:W-:Y:S01]  /*80b0*/  IMAD.SHL.U32 R7, R4, 0x10, RZ ;  /* 0x0000001004077824 */ /* 0x000fe200078e00ff */
[----:B------:R-:W-:Y:S01]  /*80c0*/  ISETP.GT.AND P2, PT, R0, 0x1, P3 ;  /* 0x000000010000780c */ /* 0x000fe20001f44270 */
[-C--:B------:R-:W-:Y:S01]  /*80d0*/  FMUL R89, R89, R154.reuse ;  /* 0x0000009a59597220 */ /* 0x080fe20000400000 */
[----:B------:R-:W-:Y:S01]  /*80e0*/  LEA.HI.X R9, R166, UR5, R169, 0x1, P0 ;  /* 0x00000005a6097c11 */ /* 0x000fe200080f0ca9 */
[-C--:B------:R-:W-:Y:S01]  /*80f0*/  FMUL R90, R90, R154.reuse ;  /* 0x0000009a5a5a7220 */ /* 0x080fe20000400000 */
[----:B------:R-:W-:Y:S01]  /*8100*/  ISETP.GT.AND P0, PT, R3, 0x8, PT ;  /* 0x000000080300780c */ /* 0x000fe20003f04270 */
[----:B------:R-:W-:Y:S01]  /*8110*/  FMUL R91, R91, R154 ;  /* 0x0000009a5b5b7220 */ /* 0x000fe20000400000 */
[----:B------:R-:W-:Y:S01]  /*8120*/  F2FP.BF16.F32.PACK_AB R88, RZ, R88 ;  /* 0x00000058ff58723e */ /* 0x000fe200000010ff */
[-C--:B------:R-:W-:Y:S01]  /*8130*/  FMUL R92, R92, R154.reuse ;  /* 0x0000009a5c5c7220 */ /* 0x080fe20000400000 */
[----:B------:R-:W-:Y:S01]  /*8140*/  ISETP.GT.AND P4, PT, R0, RZ, P0 ;  /* 0x000000ff0000720c */ /* 0x000fe20000784270 */
[----:B------:R-:W-:Y:S01]  /*8150*/  FMUL R93, R93, R154 ;  /* 0x0000009a5d5d7220 */ /* 0x000fe20000400000 */
[----:B------:R-:W-:Y:S01]  /*8160*/  SHF.L.U64.HI R6, R4, 0x4, R5 ;  /* 0x0000000404067819 */ /* 0x000fe20000010205 */
[----:B------:R-:W-:Y:S01]  /*8170*/  @P1 STG.E.U16 desc[UR36][R8.64], R88 ;  /* 0x0000005808001986 */ /* 0x000fe2000c101524 */
[----:B------:R-:W-:Y:S01]  /*8180*/  IADD3 R10, P5, R7, R8, RZ ;  /* 0x00000008070a7210 */ /* 0x000fe20007fbe0ff */
[-C--:B------:R-:W-:Y:S01]  /*8190*/  FMUL R94, R94, R154.reuse ;  /* 0x0000009a5e5e7220 */ /* 0x080fe20000400000 */
[----:B------:R-:W-:Y:S01]  /*81a0*/  ISETP.GT.AND P1, PT, R0, 0x1, P0 ;  /* 0x000000010000780c */ /* 0x000fe20000724270 */
[----:B------:R-:W-:Y:S01]  /*81b0*/  FMUL R95, R95, R154 ;  /* 0x0000009a5f5f7220 */ /* 0x000fe20000400000 */
[----:B------:R-:W-:Y:S01]  /*81c0*/  F2FP.BF16.F32.PACK_AB R89, RZ, R89 ;  /* 0x00000059ff59723e */ /* 0x000fe200000010ff */
[----:B------:R-:W-:Y:S01]  /*81d0*/  IMAD.X R11, R6, 0x1, R9, P5 ;  /* 0x00000001060b7824 */ /* 0x000fe200028e0609 */
[----:B------:R-:W-:Y:S01]  /*81e0*/  F2FP.BF16.F32.PACK_AB R90, RZ, R90 ;  /* 0x0000005aff5a723e */ /* 0x000fe200000010ff */
[-C--:B------:R-:W-:Y:S01]  /*81f0*/  FMUL R96, R96, R154.reuse ;  /* 0x0000009a60607220 */ /* 0x080fe20000400000 */
[----:B------:R-:W-:Y:S01]  /*8200*/  F2FP.BF16.F32.PACK_AB R91, RZ, R91 ;  /* 0x0000005bff5b723e */ /* 0x000fe200000010ff */
[----:B------:R-:W-:Y:S01]  /*8210*/  @P2 STG.E.U16 desc[UR36][R8.64+0x2], R89 ;  /* 0x0000025908002986 */ /* 0x000fe2000c101524 */
[C---:B------:R-:W-:Y:S01]  /*8220*/  ISETP.GT.AND P5, PT, R0.reuse, 0x9, P3 ;  /* 0x000000090000780c */ /* 0x040fe20001fa4270 */
[-C--:B------:R-:W-:Y:S01]  /*8230*/  FMUL R97, R97, R154.reuse ;  /* 0x0000009a61617220 */ /* 0x080fe20000400000 */
[C---:B------:R-:W-:Y:S01]  /*8240*/  ISETP.GT.AND P2, PT, R0.reuse, 0x8, P0 ;  /* 0x000000080000780c */ /* 0x040fe20000744270 */
[----:B------:R-:W-:Y:S01]  /*8250*/  @P4 STG.E.U16 desc[UR36][R10.64], R90 ;  /* 0x0000005a0a004986 */ /* 0x000fe2000c101524 */
[----:B------:R-:W-:Y:S01]  /*8260*/  ISETP.GT.AND P4, PT, R0, 0x8, P3 ;  /* 0x000000080000780c */ /* 0x000fe20001f84270 */
[----:B------:R-:W-:Y:S01]  /*8270*/  FMUL R98, R98, R154 ;  /* 0x0000009a62627220 */ /* 0x000fe20000400000 */
[----:B------:R-:W-:Y:S01]  /*8280*/  F2FP.BF16.F32.PACK_AB R92, RZ, R92 ;  /* 0x0000005cff5c723e */ /* 0x000fe200000010ff */
[----:B------:R-:W-:Y:S01]  /*8290*/  @P1 STG.E.U16 desc[UR36][R10.64+0x2], R91 ;  /* 0x0000025b0a001986 */ /* 0x000fe2000c101524 */
[----:B------:R-:W-:Y:S01]  /*82a0*/  ISETP.GT.AND P1, PT, R0, 0x9, P0 ;  /* 0x000000090000780c */ /* 0x000fe20000724270 */
[-C--:B------:R-:W-:Y:S01]  /*82b0*/  FMUL R99, R99, R154.reuse ;  /* 0x0000009a63637220 */ /* 0x080fe20000400000 */
[----:B------:R-:W-:Y:S01]  /*82c0*/  F2FP.BF16.F32.PACK_AB R93, RZ, R93 ;  /* 0x0000005dff5d723e */ /* 0x000fe200000010ff */
[----:B------:R-:W-:Y:S01]  /*82d0*/  FMUL R100, R100, R154 ;  /* 0x0000009a64647220 */ /* 0x000fe20000400000 */
[----:B------:R-:W-:Y:S01]  /*82e0*/  F2FP.BF16.F32.PACK_AB R94, RZ, R94 ;  /* 0x0000005eff5e723e */ /* 0x000fe200000010ff */
[-C--:B------:R-:W-:Y:S01]  /*82f0*/  FMUL R101, R101, R154.reuse ;  /* 0x0000009a65657220 */ /* 0x080fe20000400000 */
[----:B------:R-:W-:Y:S01]  /*8300*/  F2FP.BF16.F32.PACK_AB R95, RZ, R95 ;  /* 0x0000005fff5f723e */ /* 0x000fe200000010ff */
[----:B------:R-:W-:Y:S01]  /*8310*/  FMUL R102, R102, R154 ;  /* 0x0000009a66667220 */ /* 0x000fe20000400000 */
[----:B------:R-:W-:Y:S01]  /*8320*/  F2FP.BF16.F32.PACK_AB R96, RZ, R96 ;  /* 0x00000060ff60723e */ /* 0x000fe200000010ff */
[----:B------:R-:W-:Y:S01]  /*8330*/  @P4 STG.E.U16 desc[UR36][R8.64+0x10], R92 ;  /* 0x0000105c08004986 */ /* 0x000fe2000c101524 */
[C---:B------:R-:W-:Y:S01]  /*8340*/  ISETP.GT.AND P4, PT, R0.reuse, 0x10, P3 ;  /* 0x000000100000780c */ /* 0x040fe20001f84270 */
[-C--:B------:R-:W-:Y:S01]  /*8350*/  FMUL R103, R103, R154.reuse ;  /* 0x0000009a67677220 */ /* 0x080fe20000400000 */
[----:B------:R-:W-:Y:S01]  /*8360*/  F2FP.BF16.F32.PACK_AB R97, RZ, R97 ;  /* 0x00000061ff61723e */ /* 0x000fe200000010ff */
[----:B------:R-:W-:Y:S01]  /*8370*/  @P5 STG.E.U16 desc[UR36][R8.64+0x12], R93 ;  /* 0x0000125d08005986 */ /* 0x000fe2000c101524 */
[----:B------:R-:W-:Y:S01]  /*8380*/  ISETP.GT.AND P5, PT, R0, 0x11, P0 ;  /* 0x000000110000780c */ /* 0x000fe200007a4270 */
        /* <DEDUP_REMOVED lines=74> */
[-C--:B------:R-:W-:Y:S01]  /*8830*/  FMUL R125, R125, R154.reuse ;  /* 0x0000009a7d7d7220 */ /* 0x080fe20000400000 */
[----:B------:R-:W-:Y:S01]  /*8840*/  F2FP.BF16.F32.PACK_AB R119, RZ, R119 ;  /* 0x00000077ff77723e */ /* 0x000fe200000010ff */
[----:B------:R-:W-:Y:S01]  /*8850*/  FMUL R126, R126, R154 ;  /* 0x0000009a7e7e7220 */ /* 0x000fe20000400000 */
[----:B------:R-:W-:Y:S01]  /*8860*/  F2FP.BF16.F32.PACK_AB R120, RZ, R120 ;  /* 0x00000078ff78723e */ /* 0x000fe200000010ff */
        /* <DEDUP_REMOVED lines=64> */
[----:B------:R-:W-:Y:S01]  /*8c70*/  FMUL R145, R145, R154 ;  /* 0x0000009a91917220 */ /* 0x000fe20000400000 */
[----:B------:R-:W-:Y:S01]  /*8c80*/  F2FP.BF16.F32.PACK_AB R139, RZ, R139 ;  /* 0x0000008bff8b723e */ /* 0x000fe200000010ff */
[----:B------:R-:W-:Y:S01]  /*8c90*/  IMAD.SHL.U32 R21, R4, 0x100, RZ ;  /* 0x0000010004157824 */ /* 0x000fe200078e00ff */
[----:B------:R-:W-:Y:S01]  /*8ca0*/  F2FP.BF16.F32.PACK_AB R140, RZ, R140 ;  /* 0x0000008cff8c723e */ /* 0x000fe200000010ff */
[----:B------:R-:W-:Y:S01]  /*8cb0*/  @P1 STG.E.U16 desc[UR36][R8.64+0x90], R124 ;  /* 0x0000907c08001986 */ /* 0x000fe2000c101524 */
[----:B------:R-:W-:Y:S01]  /*8cc0*/  ISETP.GT.AND P1, PT, R0, 0x50, P3 ;  /* 0x000000500000780c */ /* 0x000fe20001f24270 */
[-C--:B------:R-:W-:Y:S01]  /*8cd0*/  FMUL R146, R146, R154.reuse ;  /* 0x0000009a92927220 */ /* 0x080fe20000400000 */
[----:B------:R-:W-:Y:S01]  /*8ce0*/  F2FP.BF16.F32.PACK_AB R141, RZ, R141 ;  /* 0x0000008dff8d723e */ /* 0x000fe200000010ff */
[----:B------:R-:W-:Y:S01]  /*8cf0*/  @P2 STG.E.U16 desc[UR36][R8.64+0x92], R125 ;  /* 0x0000927d08002986 */ /* 0x000fe2000c101524 */
[C---:B------:R-:W-:Y:S01]  /*8d00*/  ISETP.GT.AND P2, PT, R0.reuse, 0x51, P3 ;  /* 0x000000510000780c */ /* 0x040fe20001f44270 */
[----:B------:R-:W-:Y:S01]  /*8d10*/  FMUL R147, R147, R154 ;  /* 0x0000009a93937220 */ /* 0x000fe20000400000 */
        /* <DEDUP_REMOVED lines=12> */
[----:B------:R-:W-:Y:S01]  /*8de0*/  SHF.L.U64.HI R15, R4, 0x8, R5 ;  /* 0x00000008040f7819 */ /* 0x000fe20000010205 */
[----:B------:R-:W-:Y:S01]  /*8df0*/  @P2 STG.E.U16 desc[UR36][R8.64+0xa2], R129 ;  /* 0x0000a28108002986 */ /* 0x000fe2000c101524 */
[C---:B------:R-:W-:Y:S01]  /*8e00*/  ISETP.GT.AND P2, PT, R0.reuse, 0x59, P3 ;  /* 0x000000590000780c */ /* 0x040fe20001f44270 */
        /* <DEDUP_REMOVED lines=56> */
[----:B------:R-:W-:Y:S01]  /*9190*/  FMUL R39, R39, R154 ;  /* 0x0000009a27277220 */ /* 0x000fe20000400000 */
[----:B------:R-:W-:Y:S01]  /*91a0*/  F2FP.BF16.F32.PACK_AB R33, RZ, R33 ;  /* 0x00000021ff21723e */ /* 0x000fe200000010ff */
[----:B------:R-:W-:Y:S01]  /*91b0*/  @P2 STG.E.U16 desc[UR36][R10.64+0xd0], R142 ;  /* 0x0000d08e0a002986 */ /* 0x000fe2000c101524 */
[----:B------:R-:W-:Y:S01]  /*91c0*/  F2FP.BF16.F32.PACK_AB R34, RZ, R34 ;  /* 0x00000022ff22723e */ /* 0x000fe200000010ff */
[-C--:B------:R-:W-:Y:S01]  /*91d0*/  FMUL R40, R40, R154.reuse ;  /* 0x0000009a28287220 */ /* 0x080fe20000400000 */
[----:B------:R-:W-:Y:S01]  /*91e0*/  F2FP.BF16.F32.PACK_AB R35, RZ, R35 ;  /* 0x00000023ff23723e */ /* 0x000fe200000010ff */
[----:B------:R-:W-:Y:S01]  /*91f0*/  FMUL R41, R41, R154 ;  /* 0x0000009a29297220 */ /* 0x000fe20000400000 */
[----:B------:R-:W-:Y:S01]  /*9200*/  F2FP.BF16.F32.PACK_AB R36, RZ, R36 ;  /* 0x00000024ff24723e */ /* 0x000fe200000010ff */
[----:B------:R-:W-:Y:S01]  /*9210*/  @P4 STG.E.U16 desc[UR36][R10.64+0xd2], R143 ;  /* 0x0000d28f0a004986 */ /* 0x000fe2000c101524 */
[----:B------:R-:W-:Y:S01]  /*9220*/  ISETP.GT.AND P4, PT, R0, 0x71, P0 ;  /* 0x000000710000780c */ /* 0x000fe20000784270 */
[----:B------:R-:W-:Y:S01]  /*9230*/  FMUL R42, R42, R154 ;  /* 0x0000009a2a2a7220 */ /* 0x000fe20000400000 */
[----:B------:R-:W-:Y:S01]  /*9240*/  F2FP.BF16.F32.PACK_AB R37, RZ, R37 ;  /* 0x00000025ff25723e */ /* 0x000fe200000010ff */
[----:B------:R-:W-:Y:S01]  /*9250*/  @P5 STG.E.U16 desc[UR36][R8.64+0xe0], R144 ;  /* 0x0000e09008005986 */ /* 0x000fe2000c101524 */
[----:B------:R-:W-:Y:S01]  /*9260*/  ISETP.GT.AND P5, PT, R0, 0x70, P0 ;  /* 0x000000700000780c */ /* 0x000fe200007a4270 */
[----:B------:R-:W-:Y:S01]  /*9270*/  @P1 IMAD.MOV.U32 R4, RZ, RZ, R8 ;  /* 0x000000ffff041224 */ /* 0x000fe200078e0008 */
[----:B------:R-:W-:Y:S01]  /*9280*/  F2FP.BF16.F32.PACK_AB R38, RZ, R38 ;  /* 0x00000026ff26723e */ /* 0x000fe200000010ff */
[----:B------:R-:W-:Y:S01]  /*9290*/  @P1 IMAD.MOV.U32 R5, RZ, RZ, R9 ;  /* 0x000000ffff051224 */ /* 0x000fe200078e0009 */
[----:B------:R-:W-:Y:S01]  /*92a0*/  F2FP.BF16.F32.PACK_AB R39, RZ, R39 ;  /* 0x00000027ff27723e */ /* 0x000fe200000010ff */
[----:B------:R-:W-:Y:S01]  /*92b0*/  FMUL R43, R43, R154 ;  /* 0x0000009a2b2b7220 */ /* 0x000fe20000400000 */
[----:B------:R-:W-:Y:S01]  /*92c0*/  F2FP.BF16.F32.PACK_AB R40, RZ, R40 ;  /* 0x00000028ff28723e */ /* 0x000fe200000010ff */
[----:B------:R-:W-:Y:S01]  /*92d0*/  FMUL R44, R44, R154 ;  /* 0x0000009a2c2c7220 */ /* 0x000fe20000400000 */
[----:B------:R0:W-:Y:S01]  /*92e0*/  @P1 STG.E.U16 desc[UR36][R4.64+0xe2], R145 ;  /* 0x0000e29104001986 */ /* 0x0001e2000c101524 */
[----:B------:R-:W-:Y:S01]  /*92f0*/  IADD3 R12, P1, P2, R7, R8, R21 ;  /* 0x00000008070c7210 */ /* 0x000fe20007a3e015 */
[-C--:B------:R-:W-:Y:S01]  /*9300*/  FMUL R45, R45, R154.reuse ;  /* 0x0000009a2d2d7220 */ /* 0x080fe20000400000 */
[----:B------:R-:W-:Y:S01]  /*9310*/  F2FP.BF16.F32.PACK_AB R41, RZ, R41 ;  /* 0x00000029ff29723e */ /* 0x000fe200000010ff */
[-C--:B------:R-:W-:Y:S01]  /*9320*/  FMUL R46, R46, R154.reuse ;  /* 0x0000009a2e2e7220 */ /* 0x080fe20000400000 */
[----:B------:R-:W-:Y:S01]  /*9330*/  IADD3.X R13, R6, R9, R15, P1, P2 ;  /* 0x00000009060d7210 */ /* 0x000fe20000fe440f */
[-C--:B------:R-:W-:Y:S01]  /*9340*/  FMUL R47, R47, R154.reuse ;  /* 0x0000009a2f2f7220 */ /* 0x080fe20000400000 */
[C---:B------:R-:W-:Y:S01]  /*9350*/  ISETP.GT.AND P1, PT, R3.reuse, 0x80, PT ;  /* 0x000000800300780c */ /* 0x040fe20003f24270 */
[-C--:B------:R-:W-:Y:S01]  /*9360*/  FMUL R48, R48, R154.reuse ;  /* 0x0000009a30307220 */ /* 0x080fe20000400000 */
[----:B------:R-:W-:Y:S01]  /*9370*/  ISETP.GT.AND P2, PT, R3, 0x88, PT ;  /* 0x000000880300780c */ /* 0x000fe20003f44270 */
[----:B------:R-:W-:Y:S01]  /*9380*/  FMUL R49, R49, R154 ;  /* 0x0000009a31317220 */ /* 0x000fe20000400000 */
[----:B------:R-:W-:Y:S01]  /*9390*/  F2FP.BF16.F32.PACK_AB R42, RZ, R42 ;  /* 0x0000002aff2a723e */ /* 0x000fe200000010ff */
[----:B0-----:R-:W-:Y:S01]  /*93a0*/  @P5 IMAD.MOV.U32 R4, RZ, RZ, R10 ;  /* 0x000000ffff045224 */ /* 0x001fe200078e000a */
[----:B------:R-:W-:Y:S01]  /*93b0*/  F2FP.BF16.F32.PACK_AB R43, RZ, R43 ;  /* 0x0000002bff2b723e */ /* 0x000fe200000010ff */
[----:B------:R-:W-:Y:S01]  /*93c0*/  @P5 IMAD.MOV.U32 R5, RZ, RZ, R11 ;  /* 0x000000ffff055224 */ /* 0x000fe200078e000b */
[----:B------:R-:W-:Y:S01]  /*93d0*/  F2FP.BF16.F32.PACK_AB R44, RZ, R44 ;  /* 0x0000002cff2c723e */ /* 0x000fe200000010ff */
[-C--:B------:R-:W-:Y:S01]  /*93e0*/  FMUL R50, R50, R154.reuse ;  /* 0x0000009a32327220 */ /* 0x080fe20000400000 */
[----:B------:R-:W-:Y:S01]  /*93f0*/  F2FP.BF16.F32.PACK_AB R45, RZ, R45 ;  /* 0x0000002dff2d723e */ /* 0x000fe200000010ff */
[-C--:B------:R-:W-:Y:S01]  /*9400*/  FMUL R51, R51, R154.reuse ;  /* 0x0000009a33337220 */ /* 0x080fe20000400000 */
[----:B------:R0:W-:Y:S01]  /*9410*/  @P5 STG.E.U16 desc[UR36][R4.64+0xe0], R146 ;  /* 0x0000e09204005986 */ /* 0x0001e2000c101524 */
[----:B------:R-:W-:Y:S01]  /*9420*/  ISETP.GT.AND P5, PT, R0, 0x78, P3 ;  /* 0x000000780000780c */ /* 0x000fe20001fa4270 */
[-C--:B------:R-:W-:Y:S01]  /*9430*/  FMUL R52, R52, R154.reuse ;  /* 0x0000009a34347220 */ /* 0x080fe20000400000 */
[C---:B------:R-:W-:Y:S01]  /*9440*/  ISETP.GT.AND P3, PT, R0.reuse, 0x79, P3 ;  /* 0x000000790000780c */ /* 0x040fe20001f64270 */
[----:B------:R-:W-:Y:S01]  /*9450*/  @P4 STG.E.U16 desc[UR36][R10.64+0xe2], R147 ;  /* 0x0000e2930a004986 */ /* 0x000fe2000c101524 */
[C---:B------:R-:W-:Y:S01]  /*9460*/  ISETP.GT.AND P4, PT, R0.reuse, 0x78, P0 ;  /* 0x000000780000780c */ /* 0x040fe20000784270 */
[-C--:B------:R-:W-:Y:S01]  /*9470*/  FMUL R53, R53, R154.reuse ;  /* 0x0000009a35357220 */ /* 0x080fe20000400000 */
[----:B------:R-:W-:Y:S01]  /*9480*/  ISETP.GT.AND P0, PT, R0, 0x79, P0 ;  /* 0x000000790000780c */ /* 0x000fe20000704270 */
[----:B------:R-:W-:Y:S01]  /*9490*/  FMUL R54, R54, R154 ;  /* 0x0000009a36367220 */ /* 0x000fe20000400000 */
[----:B------:R-:W-:Y:S01]  /*94a0*/  F2FP.BF16.F32.PACK_AB R46, RZ, R46 ;  /* 0x0000002eff2e723e */ /* 0x000fe200000010ff */
[-C--:B------:R-:W-:Y:S01]  /*94b0*/  FMUL R55, R55, R154.reuse ;  /* 0x0000009a37377220 */ /* 0x080fe20000400000 */
[----:B------:R-:W-:Y:S01]  /*94c0*/  F2FP.BF16.F32.PACK_AB R47, RZ, R47 ;  /* 0x0000002fff2f723e */ /* 0x000fe200000010ff */
[----:B------:R-:W-:Y:S01]  /*94d0*/  FMUL R56, R56, R154 ;  /* 0x0000009a38387220 */ /* 0x000fe20000400000 */
[----:B------:R-:W-:Y:S01]  /*94e0*/  F2FP.BF16.F32.PACK_AB R48, RZ, R48 ;  /* 0x00000030ff30723e */ /* 0x000fe200000010ff */
[----:B------:R-:W-:Y:S01]  /*94f0*/  @P5 STG.E.U16 desc[UR36][R8.64+0xf0], R148 ;  /* 0x0000f09408005986 */ /* 0x000fe2000c101524 */
[----:B0-----:R-:W-:Y:S01]  /*9500*/  IADD3 R4, P5, R21, R8, RZ ;  /* 0x0000000815047210 */ /* 0x001fe20007fbe0ff */
[-C--:B------:R-:W-:Y:S01]  /*9510*/  FMUL R57, R57, R154.reuse ;  /* 0x0000009a39397220 */ /* 0x080fe20000400000 */
[----:B------:R-:W-:Y:S01]  /*9520*/  F2FP.BF16.F32.PACK_AB R49, RZ, R49 ;  /* 0x00000031ff31723e */ /* 0x000fe200000010ff */
[----:B------:R0:W-:Y:S01]  /*9530*/  @P3 STG.E.U16 desc[UR36][R8.64+0xf2], R149 ;  /* 0x0000f29508003986 */ /* 0x0001e2000c101524 */
[----:B------:R-:W-:Y:S01]  /*9540*/  IADD3.X R5, R15, R9, RZ, P5, !PT ;  /* 0x000000090f057210 */ /* 0x000fe20002ffe4ff */
[-C--:B------:R-:W-:Y:S01]  /*9550*/  FMUL R58, R58, R154.reuse ;  /* 0x0000009a3a3a7220 */ /* 0x080fe20000400000 */
[C---:B------:R-:W-:Y:S01]  /*9560*/  ISETP.GT.AND P3, PT, R0.reuse, RZ, P1 ;  /* 0x000000ff0000720c */ /* 0x040fe20000f64270 */
[----:B------:R-:W-:Y:S01]  /*9570*/  @P4 STG.E.U16 desc[UR36][R10.64+0xf0], R150 ;  /* 0x0000f0960a004986 */ /* 0x000fe2000c101524 */
[C---:B------:R-:W-:Y:S01]  /*9580*/  ISETP.GT.AND P4, PT, R0.reuse, 0x1, P1 ;  /* 0x000000010000780c */ /* 0x040fe20000f84270 */
[-C--:B------:R-:W-:Y:S01]  /*9590*/  FMUL R59, R59, R154.reuse ;  /* 0x0000009a3b3b7220 */ /* 0x080fe20000400000 */
[C---:B------:R-:W-:Y:S01]  /*95a0*/  ISETP.GT.AND P5, PT, R0.reuse, RZ, P2 ;  /* 0x000000ff0000720c */ /* 0x040fe200017a4270 */
        /* <DEDUP_REMOVED lines=10> */
[----:B------:R-:W-:Y:S01]  /*9650*/  FMUL R63, R63, R154 ;  /* 0x0000009a3f3f7220 */ /* 0x000fe20000400000 */
[----:B------:R-:W-:Y:S01]  /*9660*/  F2FP.BF16.F32.PACK_AB R53, RZ, R53 ;  /* 0x00000035ff35723e */ /* 0x000fe200000010ff */
[----:B------:R-:W-:Y:S01]  /*9670*/  @P4 STG.E.U16 desc[UR36][R4.64+0x2], R25 ;  /* 0x0000021904004986 */ /* 0x000fe2000c101524 */
[----:B------:R-:W-:Y:S01]  /*9680*/  IADD3 R14, P4, R7, R4, RZ ;  /* 0x00000004070e7210 */ /* 0x000fe20007f9e0ff */
[--C-:B------:R-:W-:Y:S01]  /*9690*/  IMAD.X R9, R6, 0x1, R5.reuse, P3 ;  /* 0x0000000106097824 */ /* 0x100fe200018e0605 */
[----:B------:R-:W-:Y:S01]  /*96a0*/  ISETP.GT.AND P3, PT, R0, 0x9, P2 ;  /* 0x000000090000780c */ /* 0x000fe20001764270 */
[----:B------:R-:W-:Y:S01]  /*96b0*/  FMUL R64, R64, R154 ;  /* 0x0000009a40407220 */ /* 0x000fe20000400000 */
[----:B------:R-:W-:Y:S01]  /*96c0*/  F2FP.BF16.F32.PACK_AB R54, RZ, R54 ;  /* 0x00000036ff36723e */ /* 0x000fe200000010ff */
[----:B------:R-:W-:Y:S01]  /*96d0*/  IMAD.X R15, R6, 0x1, R5, P4 ;  /* 0x00000001060f7824 */ /* 0x000fe200020e0605 */
[----:B------:R-:W-:Y:S01]  /*96e0*/  ISETP.GT.AND P4, PT, R0, 0x8, P1 ;  /* 0x000000080000780c */ /* 0x000fe20000f84270 */
[-C--:B------:R-:W-:Y:S01]  /*96f0*/  FMUL R65, R65, R154.reuse ;  /* 0x0000009a41417220 */ /* 0x080fe20000400000 */
[----:B------:R-:W-:Y:S01]  /*9700*/  F2FP.BF16.F32.PACK_AB R55, RZ, R55 ;  /* 0x00000037ff37723e */ /* 0x000fe200000010ff */
[-C--:B------:R-:W-:Y:S01]  /*9710*/  FMUL R66, R66, R154.reuse ;  /* 0x0000009a42427220 */ /* 0x080fe20000400000 */
        /* <DEDUP_REMOVED lines=8> */
[-C--:B------:R-:W-:Y:S01]  /*97a0*/  FMUL R69, R69, R154.reuse ;  /* 0x0000009a45457220 */ /* 0x080fe20000400000 */
[----:B------:R-:W-:Y:S01]  /*97b0*/  @P4 STG.E.U16 desc[UR36][R4.64+0x10], R28 ;  /* 0x0000101c04004986 */ /* 0x000fe2000c101524 */
[----:B------:R-:W-:Y:S01]  /*97c0*/  ISETP.GT.AND P4, PT, R0, 0x10, P1 ;  /* 0x000000100000780c */ /* 0x000fe20000f84270 */
[----:B------:R-:W-:Y:S01]  /*97d0*/  FMUL R70, R70, R154 ;  /* 0x0000009a46467220 */ /* 0x000fe20000400000 */
[----:B------:R-:W-:Y:S01]  /*97e0*/  F2FP.BF16.F32.PACK_AB R58, RZ, R58 ;  /* 0x0000003aff3a723e */ /* 0x000fe200000010ff */
[-C--:B------:R-:W-:Y:S01]  /*97f0*/  FMUL R71, R71, R154.reuse ;  /* 0x0000009a47477220 */ /* 0x080fe20000400000 */
        /* <DEDUP_REMOVED lines=18> */
[--C-:B------:R-:W-:Y:S01]  /*9920*/  @P0 IMAD.MOV.U32 R6, RZ, RZ, R12.reuse ;  /* 0x000000ffff060224 */ /* 0x100fe200078e000c */
[----:B------:R-:W-:Y:S01]  /*9930*/  F2FP.BF16.F32.PACK_AB R63, RZ, R63 ;  /* 0x0000003fff3f723e */ /* 0x000fe200000010ff */
[--C-:B------:R-:W-:Y:S01]  /*9940*/  @P0 IMAD.MOV.U32 R7, RZ, RZ, R13.reuse ;  /* 0x000000ffff070224 */ /* 0x100fe200078e000d */
[----:B------:R-:W-:Y:S01]  /*9950*/  F2FP.BF16.F32.PACK_AB R64, RZ, R64 ;  /* 0x00000040ff40723e */ /* 0x000fe200000010ff */
[-C--:B------:R-:W-:Y:S01]  /*9960*/  FMUL R76, R76, R154.reuse ;  /* 0x0000009a4c4c7220 */ /* 0x080fe20000400000 */
[----:B------:R-:W-:Y:S01]  /*9970*/  F2FP.BF16.F32.PACK_AB R65, RZ, R65 ;  /* 0x00000041ff41723e */ /* 0x000fe200000010ff */
[-C--:B------:R-:W-:Y:S01]  /*9980*/  FMUL R77, R77, R154.reuse ;  /* 0x0000009a4d4d7220 */ /* 0x080fe20000400000 */
[----:B------:R0:W-:Y:S01]  /*9990*/  @P0 STG.E.U16 desc[UR36][R6.64+0x20], R34 ;  /* 0x0000202206000986 */ /* 0x0001e2000c101524 */
        /* <DEDUP_REMOVED lines=11> */
[--C-:B0-----:R-:W-:Y:S01]  /*9a50*/  @P3 IMAD.MOV.U32 R6, RZ, RZ, R12.reuse ;  /* 0x000000ffff063224 */ /* 0x101fe200078e000c */
[----:B------:R-:W-:Y:S01]  /*9a60*/  F2FP.BF16.F32.PACK_AB R71, RZ, R71 ;  /* 0x00000047ff47723e */ /* 0x000fe200000010ff */
[--C-:B------:R-:W-:Y:S01]  /*9a70*/  @P3 IMAD.MOV.U32 R7, RZ, RZ, R13.reuse ;  /* 0x000000ffff073224 */ /* 0x100fe200078e000d */
[----:B------:R-:W-:Y:S01]  /*9a80*/  F2FP.BF16.F32.PACK_AB R72, RZ, R72 ;  /* 0x00000048ff48723e */ /* 0x000fe200000010ff */
[-C--:B------:R-:W-:Y:S01]  /*9a90*/  FMUL R83, R83, R154.reuse ;  /* 0x0000009a53537220 */ /* 0x080fe20000400000 */
[----:B------:R-:W-:Y:S01]  /*9aa0*/  F2FP.BF16.F32.PACK_AB R73, RZ, R73 ;  /* 0x00000049ff49723e */ /* 0x000fe200000010ff */
[-C--:B------:R-:W-:Y:S01]  /*9ab0*/  FMUL R84, R84, R154.reuse ;  /* 0x0000009a54547220 */ /* 0x080fe20000400000 */
[----:B------:R0:W-:Y:S01]  /*9ac0*/  @P3 STG.E.U16 desc[UR36][R6.64+0x22], R35 ;  /* 0x0000222306003986 */ /* 0x0001e2000c101524 */
        /* <DEDUP_REMOVED lines=11> */
[----:B0-----:R-:W-:Y:S01]  /*9b80*/  @P0 IMAD.MOV.U32 R6, RZ, RZ, R12 ;  /* 0x000000ffff060224 */ /* 0x001fe200078e000c */
[----:B------:R-:W-:Y:S01]  /*9b90*/  F2FP.BF16.F32.PACK_AB R77, RZ, R77 ;  /* 0x0000004dff4d723e */ /* 0x000fe200000010ff */
[----:B------:R-:W-:Y:S01]  /*9ba0*/  @P0 IMAD.MOV.U32 R7, RZ, RZ, R13 ;  /* 0x000000ffff070224 */ /* 0x000fe200078e000d */
[----:B------:R-:W-:-:S02]  /*9bb0*/  F2FP.BF16.F32.PACK_AB R78, RZ, R78 ;  /* 0x0000004eff4e723e */ /* 0x000fc400000010ff */
[----:B------:R-:W-:Y:S02]  /*9bc0*/  F2FP.BF16.F32.PACK_AB R79, RZ, R79 ;  /* 0x0000004fff4f723e */ /* 0x000fe400000010ff */
[----:B------:R0:W-:Y:S01]  /*9bd0*/  @P0 STG.E.U16 desc[UR36][R6.64+0x30], R38 ;  /* 0x0000302606000986 */ /* 0x0001e2000c101524 */
[----:B------:R-:W-:Y:S02]  /*9be0*/  ISETP.GT.AND P0, PT, R0, 0x20, P2 ;  /* 0x000000200000780c */ /* 0x000fe40001704270 */
[----:B------:R-:W-:Y:S02]  /*9bf0*/  F2FP.BF16.F32.PACK_AB R80, RZ, R80 ;  /* 0x00000050ff50723e */ /* 0x000fe400000010ff */
[----:B------:R-:W-:Y:S02]  /*9c00*/  F2FP.BF16.F32.PACK_AB R81, RZ, R81 ;  /* 0x00000051ff51723e */ /* 0x000fe400000010ff */
[----:B------:R-:W-:Y:S02]  /*9c10*/  F2FP.BF16.F32.PACK_AB R82, RZ, R82 ;  /* 0x00000052ff52723e */ /* 0x000fe400000010ff */
[----:B------:R-:W-:-:S02]  /*9c20*/  F2FP.BF16.F32.PACK_AB R83, RZ, R83 ;  /* 0x00000053ff53723e */ /* 0x000fc400000010ff */
[----:B------:R-:W-:Y:S01]  /*9c30*/  F2FP.BF16.F32.PACK_AB R84, RZ, R84 ;  /* 0x00000054ff54723e */ /* 0x000fe200000010ff */
[----:B0-----:R-:W-:Y:S01]  /*9c40*/  @P3 IMAD.MOV.U32 R7, RZ, RZ, R13 ;  /* 0x000000ffff073224 */ /* 0x001fe200078e000d */
[----:B------:R-:W-:Y:S02]  /*9c50*/  @P3 MOV R6, R12 ;  /* 0x0000000c00063202 */ /* 0x000fe40000000f00 */
[----:B------:R-:W-:Y:S02]  /*9c60*/  F2FP.BF16.F32.PACK_AB R85, RZ, R85 ;  /* 0x00000055ff55723e */ /* 0x000fe400000010ff */
[----:B------:R-:W-:Y:S01]  /*9c70*/  F2FP.BF16.F32.PACK_AB R86, RZ, R86 ;  /* 0x00000056ff56723e */ /* 0x000fe200000010ff */
[----:B------:R0:W-:Y:S01]  /*9c80*/  @P3 STG.E.U16 desc[UR36][R6.64+0x32], R39 ;  /* 0x0000322706003986 */ /* 0x0001e2000c101524 */
[C---:B------:R-:W-:Y:S02]  /*9c90*/  ISETP.GT.AND P3, PT, R0.reuse, 0x21, P2 ;  /* 0x000000210000780c */ /* 0x040fe40001764270 */
[----:B------:R-:W-:Y:S01]  /*9ca0*/  F2FP.BF16.F32.PACK_AB R87, RZ, R87 ;  /* 0x00000057ff57723e */ /* 0x000fe200000010ff */
[----:B------:R-:W-:Y:S01]  /*9cb0*/  @P4 STG.E.U16 desc[UR36][R4.64+0x40], R40 ;  /* 0x0000402804004986 */ /* 0x000fe2000c101524 */
[----:B------:R-:W-:-:S03]  /*9cc0*/  ISETP.GT.AND P4, PT, R0, 0x28, P1 ;  /* 0x000000280000780c */ /* 0x000fc60000f84270 */
[----:B------:R-:W-:Y:S01]  /*9cd0*/  @P5 STG.E.U16 desc[UR36][R4.64+0x42], R41 ;  /* 0x0000422904005986 */ /* 0x000fe2000c101524 */
[----:B------:R-:W-:Y:S01]  /*9ce0*/  ISETP.GT.AND P5, PT, R0, 0x29, P1 ;  /* 0x000000290000780c */ /* 0x000fe20000fa4270 */
[----:B0-----:R-:W-:Y:S02]  /*9cf0*/  @P0 IMAD.MOV.U32 R6, RZ, RZ, R12 ;  /* 0x000000ffff060224 */ /* 0x001fe400078e000c */
[----:B------:R-:W-:-:S05]  /*9d00*/  @P0 IMAD.MOV.U32 R7, RZ, RZ, R13 ;  /* 0x000000ffff070224 */ /* 0x000fca00078e000d */
[----:B------:R0:W-:Y:S01]  /*9d10*/  @P0 STG.E.U16 desc[UR36][R6.64+0x40], R42 ;  /* 0x0000402a06000986 */ /* 0x0001e2000c101524 */
[----:B------:R-:W-:Y:S01]  /*9d20*/  ISETP.GT.AND P0, PT, R0, 0x28, P2 ;  /* 0x000000280000780c */ /* 0x000fe20001704270 */
[----:B0-----:R-:W-:Y:S02]  /*9d30*/  @P3 IMAD.MOV.U32 R6, RZ, RZ, R12 ;  /* 0x000000ffff063224 */ /* 0x001fe400078e000c */
[----:B------:R-:W-:-:S05]  /*9d40*/  @P3 IMAD.MOV.U32 R7, RZ, RZ, R13 ;  /* 0x000000ffff073224 */ /* 0x000fca00078e000d */
[----:B------:R0:W-:Y:S01]  /*9d50*/  @P3 STG.E.U16 desc[UR36][R6.64+0x42], R43 ;  /* 0x0000422b06003986 */ /* 0x0001e2000c101524 */
[----:B------:R-:W-:-:S03]  /*9d60*/  ISETP.GT.AND P3, PT, R0, 0x29, P2 ;  /* 0x000000290000780c */ /* 0x000fc60001764270 */
        /* <DEDUP_REMOVED lines=8> */
[----:B0-----:R-:W-:Y:S01]  /*9df0*/  @P3 IMAD.MOV.U32 R6, RZ, RZ, R12 ;  /* 0x000000ffff063224 */ /* 0x001fe200078e000c */
[----:B------:R-:W-:-:S05]  /*9e00*/  @P3 MOV R7, R13 ;  /* 0x0000000d00073202 */ /* 0x000fca0000000f00 */
        /* <DEDUP_REMOVED lines=29> */
[----:B------:R-:W-:Y:S02]  /*9fe0*/  ISETP.GT.AND P5, PT, R0, 0x49, P1 ;  /* 0x000000490000780c */ /* 0x000fe40000fa4270 */
[----:B0-----:R-:W-:Y:S01]  /*9ff0*/  @P0 MOV R6, R12 ;  /* 0x0000000c00060202 */ /* 0x001fe20000000f00 */
        /* <DEDUP_REMOVED lines=23> */
[----:B0-----:R-:W-:Y:S01]  /*a170*/  @P0 IMAD.MOV.U32 R6, RZ, RZ, R12 ;  /* 0x000000ffff060224 */ /* 0x001fe200078e000c */
[----:B------:R-:W-:-:S05]  /*a180*/  @P0 MOV R7, R13 ;  /* 0x0000000d00070202 */ /* 0x000fca0000000f00 */
        /* <DEDUP_REMOVED lines=25> */
[----:B------:R-:W-:Y:S02]  /*a320*/  ISETP.GT.AND P0, PT, R0, 0x68, P2 ;  /* 0x000000680000780c */ /* 0x000fe40001704270 */
[----:B0-----:R-:W-:Y:S01]  /*a330*/  @P3 MOV R6, R12 ;  /* 0x0000000c00063202 */ /* 0x001fe20000000f00 */
        /* <DEDUP_REMOVED lines=14> */
[C---:B------:R-:W-:Y:S02]  /*a420*/  ISETP.GT.AND P3, PT, R0.reuse, 0x78, P1 ;  /* 0x000000780000780c */ /* 0x040fe40000f64270 */
[C---:B------:R-:W-:Y:S01]  /*a430*/  ISETP.GT.AND P1, PT, R0.reuse, 0x79, P1 ;  /* 0x000000790000780c */ /* 0x040fe20000f24270 */
[----:B------:R-:W-:Y:S01]  /*a440*/  @P4 STG.E.U16 desc[UR36][R4.64+0xe0], R80 ;  /* 0x0000e05004004986 */ /* 0x000fe2000c101524 */
[----:B------:R-:W-:-:S03]  /*a450*/  ISETP.GT.AND P4, PT, R0, 0x71, P2 ;  /* 0x000000710000780c */ /* 0x000fc60001784270 */
[----:B------:R-:W-:Y:S01]  /*a460*/  @P5 STG.E.U16 desc[UR36][R4.64+0xe2], R81 ;  /* 0x0000e25104005986 */ /* 0x000fe2000c101524 */
[C---:B------:R-:W-:Y:S02]  /*a470*/  ISETP.GT.AND P5, PT, R0.reuse, 0x78, P2 ;  /* 0x000000780000780c */ /* 0x040fe400017a4270 */
[----:B------:R-:W-:Y:S01]  /*a480*/  ISETP.GT.AND P2, PT, R0, 0x79, P2 ;  /* 0x000000790000780c */ /* 0x000fe20001744270 */
[----:B0-----:R-:W-:Y:S02]  /*a490*/  @P0 IMAD.MOV.U32 R6, RZ, RZ, R12 ;  /* 0x000000ffff060224 */ /* 0x001fe400078e000c */
[----:B------:R-:W-:-:S05]  /*a4a0*/  @P0 IMAD.MOV.U32 R7, RZ, RZ, R13 ;  /* 0x000000ffff070224 */ /* 0x000fca00078e000d */
[----:B------:R0:W-:Y:S02]  /*a4b0*/  @P0 STG.E.U16 desc[UR36][R6.64+0xe0], R82 ;  /* 0x0000e05206000986 */ /* 0x0001e4000c101524 */
[----:B0-----:R-:W-:Y:S01]  /*a4c0*/  @P4 IMAD.MOV.U32 R6, RZ, RZ, R12 ;  /* 0x000000ffff064224 */ /* 0x001fe200078e000c */
[----:B------:R-:W-:-:S05]  /*a4d0*/  @P4 MOV R7, R13 ;  /* 0x0000000d00074202 */ /* 0x000fca0000000f00 */
[----:B------:R-:W-:Y:S04]  /*a4e0*/  @P4 STG.E.U16 desc[UR36][R6.64+0xe2], R83 ;  /* 0x0000e25306004986 */ /* 0x000fe8000c101524 */
[----:B------:R-:W-:Y:S04]  /*a4f0*/  @P3 STG.E.U16 desc[UR36][R4.64+0xf0], R84 ;  /* 0x0000f05404003986 */ /* 0x000fe8000c101524 */
[----:B------:R0:W-:Y:S02]  /*a500*/  @P1 STG.E.U16 desc[UR36][R4.64+0xf2], R85 ;  /* 0x0000f25504001986 */ /* 0x0001e4000c101524 */
[----:B0-----:R-:W-:-:S02]  /*a510*/  @P5 IMAD.MOV.U32 R4, RZ, RZ, R12 ;  /* 0x000000ffff045224 */ /* 0x001fc400078e000c */
[----:B------:R-:W-:-:S05]  /*a520*/  @P5 IMAD.MOV.U32 R5, RZ, RZ, R13 ;  /* 0x000000ffff055224 */ /* 0x000fca00078e000d */
[----:B------:R0:W-:Y:S04]  /*a530*/  @P5 STG.E.U16 desc[UR36][R4.64+0xf0], R86 ;  /* 0x0000f05604005986 */ /* 0x0001e8000c101524 */
[----:B------:R0:W-:Y:S02]  /*a540*/  @P2 STG.E.U16 desc[UR36][R12.64+0xf2], R87 ;  /* 0x0000f2570c002986 */ /* 0x0001e4000c101524 */
.L_x_280:
[----:B------:R-:W-:Y:S05]  /*a550*/  BSYNC B0 ;  /* 0x0000000000007941 */ /* 0x000fea0003800000 */
.L_x_28:
[----:B------:R-:W-:Y:S01]  /*a560*/  ULDC UR4, c[0x0][0xc] ;  /* 0x0000030000047ab9 */ /* 0x000fe20000000800 */
[----:B------:R-:W-:Y:S01]  /*a570*/  ULDC UR5, c[0x0][0x10] ;  /* 0x0000040000057ab9 */ /* 0x000fe20000000800 */
[----:B0-----:R-:W0:Y:S01]  /*a580*/  LDC R3, c[0x0][0x14] ;  /* 0x00000500ff037b82 */ /* 0x001e220000000800 */
[----:B------:R-:W-:Y:S01]  /*a590*/  UIMAD.WIDE.U32 UR4, UR4, UR5, URZ ;  /* 0x00000005040472a5 */ /* 0x000fe2000f8e003f */
[----:B------:R-:W-:Y:S01]  /*a5a0*/  PRMT R0, RZ, 0x7610, R0 ;  /* 0x00007610ff007816 */ /* 0x000fe20000000000 */
[----:B------:R-:W-:Y:S02]  /*a5b0*/  IMAD.MOV.U32 R153, RZ, RZ, -0x1 ;  /* 0xffffffffff997424 */ /* 0x000fe400078e00ff */
[----:B------:R-:W-:Y:S02]  /*a5c0*/  IMAD.MOV.U32 R23, RZ, RZ, -0x1 ;  /* 0xffffffffff177424 */ /* 0x000fe400078e00ff */
[----:B0-----:R-:W-:-:S04]  /*a5d0*/  IMAD.WIDE.U32 R16, R3, UR4, R16 ;  /* 0x0000000403107c25 */ /* 0x001fc8000f8e0010 */
[----:B------:R-:W-:Y:S01]  /*a5e0*/  IMAD R3, R3, UR5, RZ ;  /* 0x0000000503037c24 */ /* 0x000fe2000f8e02ff */
[----:B------:R-:W-:Y:S02]  /*a5f0*/  ULDC.64 UR4, c[0x0][0x650] ;  /* 0x0001940000047ab9 */ /* 0x000fe40000000a00 */
[----:B------:R-:W-:Y:S01]  /*a600*/  ISETP.GE.U32.AND P0, PT, R16, UR4, PT ;  /* 0x0000000410007c0c */ /* 0x000fe2000bf06070 */
[----:B------:R-:W-:-:S05]  /*a610*/  IMAD.IADD R17, R17, 0x1, R3 ;  /* 0x0000000111117824 */ /* 0x000fca00078e0203 */
[----:B------:R-:W-:-:S13]  /*a620*/  ISETP.GE.U32.AND.EX P0, PT, R17, UR5, PT, P0 ;  /* 0x0000000511007c0c */ /* 0x000fda000bf06100 */
[----:B------:R-:W-:Y:S05]  /*a630*/  @P0 BRA `(.L_x_281) ;  /* 0x0000000400640947 */ /* 0x000fea0003800000 */
[----:B------:R-:W0:Y:S01]  /*a640*/  S2R R12, SR_CTAID.X ;  /* 0x00000000000c7919 */ /* 0x000e220000002500 */
[----:B-12---:R-:W1:Y:S01]  /*a650*/  LDC.64 R10, c[0x0][0x628] ;  /* 0x00018a00ff0a7b82 */ /* 0x006e620000000a00 */
[----:B------:R-:W-:Y:S01]  /*a660*/  ULDC UR4, c[0x0][0x150] ;  /* 0x0000540000047ab9 */ /* 0x000fe20000000800 */
[----:B------:R-:W-:Y:S01]  /*a670*/  IMAD.MOV.U32 R8, RZ, RZ, R16 ;  /* 0x000000ffff087224 */ /* 0x000fe200078e0010 */
[----:B------:R-:W2:Y:S01]  /*a680*/  S2R R24, SR_CTAID.Y ;  /* 0x0000000000187919 */ /* 0x000ea20000002600 */
[----:B------:R-:W-:-:S04]  /*a690*/  IMAD.MOV.U32 R9, RZ, RZ, R17 ;  /* 0x000000ffff097224 */ /* 0x000fc800078e0011 */
[----:B------:R-:W2:Y:S08]  /*a6a0*/  LDC R21, c[0x0][0x144] ;  /* 0x00005100ff157b82 */ /* 0x000eb00000000800 */
[----:B------:R-:W2:Y:S08]  /*a6b0*/  LDC R0, c[0x0][0x630] ;  /* 0x00018c00ff007b82 */ /* 0x000eb00000000800 */
[----:B------:R-:W2:Y:S01]  /*a6c0*/  LDC.64 R14, c[0x0][0x620] ;  /* 0x00018800ff0e7b82 */ /* 0x000ea20000000a00 */
[----:B-1----:R-:W-:-:S04]  /*a6d0*/  ISETP.NE.U32.AND P0, PT, R10, RZ, PT ;  /* 0x000000ff0a00720c */ /* 0x002fc80003f05070 */
[----:B------:R-:W-:Y:S02]  /*a6e0*/  ISETP.NE.AND.EX P0, PT, R11, RZ, PT, P0 ;  /* 0x000000ff0b00720c */ /* 0x000fe40003f05300 */
[----:B0-----:R-:W-:-:S05]  /*a6f0*/  I2FP.F32.U32 R3, R12 ;  /* 0x0000000c00037245 */ /* 0x001fca0000201000 */
[----:B------:R-:W-:-:S04]  /*a700*/  FMUL R3, R3, UR4 ;  /* 0x0000000403037c20 */ /* 0x000fc80008400000 */
[----:B------:R0:W1:Y:S02]  /*a710*/  F2I.U32.TRUNC.NTZ R20, R3 ;  /* 0x0000000300147305 */ /* 0x000064000020f000 */
[----:B------:R-:W-:Y:S05]  /*a720*/  @!P0 BRA `(.L_x_282) ;  /* 0x0000000000288947 */ /* 0x000fea0003800000 */
[----:B0-----:R-:W0:Y:S02]  /*a730*/  LDC R3, c[0x0][0x634] ;  /* 0x00018d00ff037b82 */ /* 0x001e240000000800 */
[----:B0-----:R-:W-:-:S05]  /*a740*/  IADD3 R3, P0, R16, R3, RZ ;  /* 0x0000000310037210 */ /* 0x001fca0007f1e0ff */
[----:B------:R-:W-:-:S04]  /*a750*/  IMAD.X R13, RZ, RZ, R17, P0 ;  /* 0x000000ffff0d7224 */ /* 0x000fc800000e0611 */
[----:B------:R-:W-:-:S04]  /*a760*/  IMAD.WIDE.U32 R4, R13, R10, RZ ;  /* 0x0000000a0d047225 */ /* 0x000fc800078e00ff */
[----:B------:R-:W-:-:S04]  /*a770*/  IMAD.WIDE.U32 R6, P0, R3, R11, R4 ;  /* 0x0000000b03067225 */ /* 0x000fc80007800004 */
[----:B------:R-:W-:Y:S01]  /*a780*/  IMAD.WIDE.U32 R4, R3, R10, RZ ;  /* 0x0000000a03047225 */ /* 0x000fe200078e00ff */
[----:B------:R-:W-:-:S03]  /*a790*/  IADD3.X R9, RZ, RZ, RZ, P0, !PT ;  /* 0x000000ffff097210 */ /* 0x000fc600007fe4ff */
[----:B------:R-:W-:Y:S01]  /*a7a0*/  IMAD.MOV.U32 R8, RZ, RZ, R7 ;  /* 0x000000ffff087224 */ /* 0x000fe200078e0007 */
[----:B------:R-:W-:-:S05]  /*a7b0*/  IADD3 RZ, P0, R5, R6, RZ ;  /* 0x0000000605ff7210 */ /* 0x000fca0007f1e0ff */
[----:B------:R-:W-:-:S08]  /*a7c0*/  IMAD.WIDE.U32.X R8, R13, R11, R8, P0 ;  /* 0x0000000b0d087225 */ /* 0x000fd000000e0408 */
.L_x_282:
[----:B------:R-:W3:Y:S01]  /*a7d0*/  LDC.64 R28, c[0x0][0x640] ;  /* 0x00019000ff1c7b82 */ /* 0x000ee20000000a00 */
[-CC-:B--2---:R-:W-:Y:S01]  /*a7e0*/  SHF.R.U64 R23, R8, R0.reuse, R9.reuse ;  /* 0x0000000008177219 */ /* 0x184fe20000001209 */
[----:B-1----:R-:W-:Y:S01]  /*a7f0*/  IMAD.MOV R20, RZ, RZ, -R20 ;  /* 0x000000ffff147224 */ /* 0x002fe200078e0a14 */
[----:B------:R-:W-:Y:S01]  /*a800*/  SHF.R.U32.HI R0, RZ, R0, R9 ;  /* 0x00000000ff007219 */ /* 0x000fe20000011609 */
[----:B------:R-:W-:Y:S01]  /*a810*/  ULDC UR4, c[0x0][0x154] ;  /* 0x0000550000047ab9 */ /* 0x000fe20000000800 */
[----:B0-----:R-:W-:Y:S01]  /*a820*/  IADD3 R3, P0, RZ, -R23, RZ ;  /* 0x80000017ff037210 */ /* 0x001fe20007f1e0ff */
[----:B------:R-:W-:Y:S02]  /*a830*/  IMAD R21, R21, R20, R12 ;  /* 0x0000001415157224 */ /* 0x000fe400078e020c */
[----:B------:R-:W0:Y:S01]  /*a840*/  LDC R6, c[0x0][0x618] ;  /* 0x00018600ff067b82 */ /* 0x000e220000000800 */
[----:B------:R-:W-:Y:S02]  /*a850*/  IMAD.MOV.U32 R7, RZ, RZ, 0x1 ;  /* 0x00000001ff077424 */ /* 0x000fe400078e00ff */
[----:B------:R-:W-:-:S04]  /*a860*/  IMAD.X R5, RZ, RZ, ~R0, P0 ;  /* 0x000000ffff057224 */ /* 0x000fc800000e0e00 */
[-C--:B------:R-:W-:Y:S01]  /*a870*/  IMAD R0, R5, R14.reuse, RZ ;  /* 0x0000000e05007224 */ /* 0x080fe200078e02ff */
[----:B------:R-:W1:Y:S01]  /*a880*/  LDC R8, c[0x0][0x608] ;  /* 0x00018200ff087b82 */ /* 0x000e620000000800 */
[----:B------:R-:W-:-:S04]  /*a890*/  IMAD.WIDE.U32 R4, R3, R14, R16 ;  /* 0x0000000e03047225 */ /* 0x000fc800078e0010 */
[----:B------:R-:W-:Y:S01]  /*a8a0*/  IMAD R3, R3, R15, R0 ;  /* 0x0000000f03037224 */ /* 0x000fe200078e0200 */
[----:B------:R-:W-:Y:S02]  /*a8b0*/  I2FP.F32.U32 R0, R24 ;  /* 0x0000001800007245 */ /* 0x000fe40000201000 */
[----:B------:R-:W2:Y:S01]  /*a8c0*/  LDC R26, c[0x0][0x658] ;  /* 0x00019600ff1a7b82 */ /* 0x000ea20000000800 */
[----:B------:R-:W-:Y:S01]  /*a8d0*/  IMAD.IADD R3, R5, 0x1, R3 ;  /* 0x0000000105037824 */ /* 0x000fe200078e0203 */
[----:B---3--:R-:W-:Y:S01]  /*a8e0*/  ISETP.NE.U32.AND P0, PT, R28, RZ, PT ;  /* 0x000000ff1c00720c */ /* 0x008fe20003f05070 */
[----:B------:R-:W-:Y:S01]  /*a8f0*/  FMUL R0, R0, UR4 ;  /* 0x0000000400007c20 */ /* 0x000fe20008400000 */
[----:B------:R-:W-:Y:S02]  /*a900*/  IMAD.MOV.U32 R5, RZ, RZ, -0x1 ;  /* 0xffffffffff057424 */ /* 0x000fe400078e00ff */
[----:B------:R-:W-:Y:S01]  /*a910*/  ISETP.NE.AND.EX P0, PT, R29, RZ, PT, P0 ;  /* 0x000000ff1d00720c */ /* 0x000fe20003f05300 */
[----:B------:R3:W2:Y:S01]  /*a920*/  F2I.U32.TRUNC.NTZ R13, R0 ;  /* 0x00000000000d7305 */ /* 0x0006a2000020f000 */
[----:B------:R-:W3:Y:S01]  /*a930*/  LDC R15, c[0x0][0x148] ;  /* 0x00005200ff0f7b82 */ /* 0x000ee20000000800 */
[----:B0-----:R-:W-:-:S02]  /*a940*/  SHF.R.U64 R12, R4, R6, R3 ;  /* 0x00000006040c7219 */ /* 0x001fc40000001203 */
[----:B------:R-:W-:-:S05]  /*a950*/  SHF.R.U32.HI R3, RZ, R6, R3 ;  /* 0x00000006ff037219 */ /* 0x000fca0000011603 */
[----:B------:R-:W0:Y:S01]  /*a960*/  LDC R20, c[0x0][0x600] ;  /* 0x00018000ff147b82 */ /* 0x000e220000000800 */
[-CC-:B-1----:R-:W-:Y:S02]  /*a970*/  SHF.R.U64 R10, R12, R8.reuse, R3.reuse ;  /* 0x000000080c0a7219 */ /* 0x182fe40000001203 */
[----:B------:R-:W-:-:S05]  /*a980*/  SHF.R.U32.HI R3, RZ, R8, R3 ;  /* 0x00000008ff037219 */ /* 0x000fca0000011603 */
[----:B------:R-:W1:Y:S01]  /*a990*/  LDC R27, c[0x0][0x648] ;  /* 0x00019200ff1b7b82 */ /* 0x000e620000000800 */
[-C--:B--2---:R-:W-:Y:S02]  /*a9a0*/  SHF.L.U32 R4, R5, R26.reuse, RZ ;  /* 0x0000001a05047219 */ /* 0x084fe400000006ff */
[--C-:B------:R-:W-:Y:S02]  /*a9b0*/  SHF.R.U64 R14, R10, R26, R3.reuse ;  /* 0x0000001a0a0e7219 */ /* 0x100fe40000001203 */
[----:B------:R-:W-:Y:S02]  /*a9c0*/  LOP3.LUT R25, RZ, R4, RZ, 0x33, !PT ;  /* 0x00000004ff197212 */ /* 0x000fe400078e33ff */
[-C--:B------:R-:W-:Y:S01]  /*a9d0*/  SHF.R.U32.HI R5, RZ, R26.reuse, R3 ;  /* 0x0000001aff057219 */ /* 0x080fe20000011603 */
[----:B------:R-:W2:Y:S01]  /*a9e0*/  LDC R30, c[0x0][0x638] ;  /* 0x00018e00ff1e7b82 */ /* 0x000ea20000000800 */
[----:B------:R-:W-:Y:S01]  /*a9f0*/  SHF.L.U32 R152, R7, R26, RZ ;  /* 0x0000001a07987219 */ /* 0x000fe200000006ff */
[----:B------:R-:W-:-:S06]  /*aa00*/  IMAD.MOV.U32 R4, RZ, RZ, R14 ;  /* 0x000000ffff047224 */ /* 0x000fcc00078e000e */
[----:B------:R-:W0:Y:S01]  /*aa10*/  LDC R31, c[0x0][0x610] ;  /* 0x00018400ff1f7b82 */ /* 0x000e220000000800 */
[----:B------:R-:W-:Y:S05]  /*aa20*/  @!P0 BRA `(.L_x_283) ;  /* 0x0000000000288947 */ /* 0x000fea0003800000 */
[----:B------:R-:W4:Y:S02]  /*aa30*/  LDC R3, c[0x0][0x64c] ;  /* 0x00019300ff037b82 */ /* 0x000f240000000800 */
[----:B----4-:R-:W-:-:S05]  /*aa40*/  IADD3 R3, P0, R14, R3, RZ ;  /* 0x000000030e037210 */ /* 0x010fca0007f1e0ff */
        /* <DEDUP_REMOVED lines=8> */
.L_x_283:
[----:B------:R-:W-:Y:S01]  /*aad0*/  ISETP.NE.AND P0, PT, R2, 0x1, PT ;  /* 0x000000010200780c */ /* 0x000fe20003f05270 */
[----:B0-----:R-:W-:Y:S01]  /*aae0*/  VIADD R7, R20, 0xffffffff ;  /* 0xffffffff14077836 */ /* 0x001fe20000000000 */
[----:B-1-3--:R-:W-:Y:S01]  /*aaf0*/  SHF.R.U64 R0, R4, R27, R5 ;  /* 0x0000001b04007219 */ /* 0x00afe20000001205 */
[----:B------:R-:W-:Y:S01]  /*ab00*/  IMAD.MOV R13, RZ, RZ, -R13 ;  /* 0x000000ffff0d7224 */ /* 0x000fe200078e0a0d */
[----:B------:R-:W-:Y:S01]  /*ab10*/  LOP3.LUT R5, R10, R25, RZ, 0xc0, !PT ;  /* 0x000000190a057212 */ /* 0x000fe200078ec0ff */
[----:B------:R-:W-:Y:S02]  /*ab20*/  IMAD.MOV.U32 R4, RZ, RZ, 0x1 ;  /* 0x00000001ff047424 */ /* 0x000fe400078e00ff */
[----:B------:R-:W-:Y:S02]  /*ab30*/  IMAD.MOV R3, RZ, RZ, -R0 ;  /* 0x000000ffff037224 */ /* 0x000fe400078e0a00 */
[----:B------:R-:W-:Y:S01]  /*ab40*/  IMAD R152, R152, R0, R5 ;  /* 0x0000000098987224 */ /* 0x000fe200078e0205 */
[----:B------:R-:W-:Y:S01]  /*ab50*/  LOP3.LUT R5, R12, R7, RZ, 0xc0, !PT ;  /* 0x000000070c057212 */ /* 0x000fe200078ec0ff */
[----:B--2---:R-:W-:-:S02]  /*ab60*/  IMAD R0, R3, R30, R14 ;  /* 0x0000001e03007224 */ /* 0x004fc400078e020e */
[----:B------:R-:W-:Y:S02]  /*ab70*/  @P0 IMAD R21, R15, R13, R24 ;  /* 0x0000000d0f150224 */ /* 0x000fe400078e0218 */
[----:B------:R-:W-:Y:S01]  /*ab80*/  IMAD R3, R0, R20, R5 ;  /* 0x0000001400037224 */ /* 0x000fe200078e0205 */
[----:B------:R-:W-:Y:S01]  /*ab90*/  PRMT R0, R4, 0x7610, R0 ;  /* 0x0000761004007816 */ /* 0x000fe20000000000 */
[----:B------:R-:W-:-:S05]  /*aba0*/  IMAD R152, R152, R31, R21 ;  /* 0x0000001f98987224 */ /* 0x000fca00078e0215 */
[----:B------:R-:W-:Y:S02]  /*abb0*/  SEL R153, R3, R152, !P0 ;  /* 0x0000009803997207 */ /* 0x000fe40004000000 */
[----:B------:R-:W-:-:S07]  /*abc0*/  SEL R152, R152, R3, !P0 ;  /* 0x0000000398987207 */ /* 0x000fce0004000000 */
.L_x_281:
[----:B------:R-:W-:-:S13]  /*abd0*/  LOP3.LUT P0, RZ, R0, 0xff, RZ, 0xc0, !PT ;  /* 0x000000ff00ff7812 */ /* 0x000fda000780c0ff */
[----:B------:R-:W-:Y:S05]  /*abe0*/  @P0 BRA `(.L_x_284) ;  /* 0xffffff6000d80947 */ /* 0x000fea000383ffff */
[----:B------:R-:W-:Y:S05]  /*abf0*/  EXIT ;  /* 0x000000000000794d */ /* 0x000fea0003800000 */
.L_x_3:
[----:B0-----:R-:W-:Y:S01]  /*ac00*/  ULDC.64 UR4, c[0x0][0x650] ;  /* 0x0001940000047ab9 */ /* 0x001fe20000000a00 */
[----:B------:R-:W-:Y:S01]  /*ac10*/  PRMT R6, RZ, 0x7610, R6 ;  /* 0x00007610ff067816 */ /* 0x000fe20000000006 */
[----:B------:R-:W-:Y:S01]  /*ac20*/  IMAD.MOV.U32 R7, RZ, RZ, -0x1 ;  /* 0xffffffffff077424 */ /* 0x000fe200078e00ff */
[----:B------:R-:W-:Y:S01]  /*ac30*/  ISETP.GE.U32.AND P0, PT, R16, UR4, PT ;  /* 0x0000000410007c0c */ /* 0x000fe2000bf06070 */
[----:B------:R-:W-:Y:S02]  /*ac40*/  IMAD.MOV.U32 R9, RZ, RZ, -0x1 ;  /* 0xffffffffff097424 */ /* 0x000fe400078e00ff */
[----:B------:R-:W-:Y:S01]  /*ac50*/  IMAD.MOV.U32 R8, RZ, RZ, -0x1 ;  /* 0xffffffffff087424 */ /* 0x000fe200078e00ff */
[----:B------:R-:W-:-:S13]  /*ac60*/  ISETP.GE.U32.AND.EX P0, PT, R17, UR5, PT, P0 ;  /* 0x0000000511007c0c */ /* 0x000fda000bf06100 */
[----:B------:R-:W-:Y:S05]  /*ac70*/  @P0 BRA `(.L_x_285) ;  /* 0x00000004005c0947 */ /* 0x000fea0003800000 */
[----:B------:R-:W0:Y:S01]  /*ac80*/  LDC.64 R12, c[0x0][0x628] ;  /* 0x00018a00ff0c7b82 */ /* 0x000e220000000a00 */
[----:B------:R-:W-:Y:S01]  /*ac90*/  MOV R10, R16 ;  /* 0x00000010000a7202 */ /* 0x000fe20000000f00 */
[----:B------:R-:W-:-:S06]  /*aca0*/  IMAD.MOV.U32 R11, RZ, RZ, R17 ;  /* 0x000000ffff0b7224 */ /* 0x000fcc00078e0011 */
        /* <DEDUP_REMOVED lines=15> */
.L_x_286:
[--C-:B------:R-:W-:Y:S01]  /*ada0*/  SHF.R.U64 R12, R10, R14, R11.reuse ;  /* 0x0000000e0a0c7219 */ /* 0x100fe2000000120b */
[----:B------:R-:W0:Y:S01]  /*adb0*/  LDC R22, c[0x0][0x618] ;  /* 0x00018600ff167b82 */ /* 0x000e220000000800 */
[----:B------:R-:W-:Y:S01]  /*adc0*/  I2FP.F32.U32 R6, R4 ;  /* 0x0000000400067245 */ /* 0x000fe20000201000 */
[----:B------:R-:W-:Y:S01]  /*add0*/  ULDC UR4, c[0x0][0x150] ;  /* 0x0000540000047ab9 */ /* 0x000fe20000000800 */
[----:B------:R-:W-:Y:S02]  /*ade0*/  SHF.R.U32.HI R5, RZ, R14, R11 ;  /* 0x0000000eff057219 */ /* 0x000fe4000001160b */
[----:B------:R-:W-:Y:S01]  /*adf0*/  IADD3 R9, P0, RZ, -R12, RZ ;  /* 0x8000000cff097210 */ /* 0x000fe20007f1e0ff */
[----:B------:R-:W-:Y:S01]  /*ae00*/  FMUL R11, R6, UR4 ;  /* 0x00000004060b7c20 */ /* 0x000fe20008400000 */
[----:B------:R-:W-:Y:S01]  /*ae10*/  ULDC UR4, c[0x0][0x154] ;  /* 0x0000550000047ab9 */ /* 0x000fe20000000800 */
[----:B------:R-:W1:Y:S02]  /*ae20*/  LDC.64 R24, c[0x0][0x640] ;  /* 0x00019000ff187b82 */ /* 0x000e640000000a00 */
[----:B------:R-:W-:-:S02]  /*ae30*/  IMAD.X R5, RZ, RZ, ~R5, P0 ;  /* 0x000000ffff057224 */ /* 0x000fc400000e0e05 */
[----:B------:R-:W2:Y:S01]  /*ae40*/  F2I.U32.TRUNC.NTZ R11, R11 ;  /* 0x0000000b000b7305 */ /* 0x000ea2000020f000 */
[----:B------:R-:W-:-:S03]  /*ae50*/  IMAD.WIDE.U32 R6, R9, R20, R16 ;  /* 0x0000001409067225 */ /* 0x000fc600078e0010 */
[----:B------:R-:W3:Y:S01]  /*ae60*/  LDC R13, c[0x0][0x144] ;  /* 0x00005100ff0d7b82 */ /* 0x000ee20000000800 */
[----:B------:R-:W-:-:S04]  /*ae70*/  IMAD R8, R5, R20, RZ ;  /* 0x0000001405087224 */ /* 0x000fc800078e02ff */
[----:B------:R-:W-:Y:S02]  /*ae80*/  IMAD R5, R9, R21, R8 ;  /* 0x0000001509057224 */ /* 0x000fe400078e0208 */
[----:B------:R-:W-:Y:S01]  /*ae90*/  IMAD.MOV.U32 R8, RZ, RZ, -0x1 ;  /* 0xffffffffff087424 */ /* 0x000fe200078e00ff */
[----:B------:R-:W4:Y:S01]  /*aea0*/  LDC R14, c[0x0][0x608] ;  /* 0x00018200ff0e7b82 */ /* 0x000f220000000800 */
[----:B------:R-:W-:Y:S01]  /*aeb0*/  IMAD.IADD R5, R7, 0x1, R5 ;  /* 0x0000000107057824 */ /* 0x000fe200078e0205 */
[----:B------:R-:W-:-:S04]  /*aec0*/  I2FP.F32.U32 R7, R3 ;  /* 0x0000000300077245 */ /* 0x000fc80000201000 */
[-C--:B0-----:R-:W-:Y:S01]  /*aed0*/  SHF.R.U64 R10, R6, R22.reuse, R5 ;  /* 0x00000016060a7219 */ /* 0x081fe20000001205 */
[----:B--2---:R-:W-:Y:S01]  /*aee0*/  IMAD.MOV R6, RZ, RZ, -R11 ;  /* 0x000000ffff067224 */ /* 0x004fe200078e0a0b */
[----:B------:R-:W0:Y:S01]  /*aef0*/  LDC R9, c[0x0][0x658] ;  /* 0x00019600ff097b82 */ /* 0x000e220000000800 */
[----:B-1----:R-:W-:Y:S01]  /*af00*/  ISETP.NE.U32.AND P0, PT, R24, RZ, PT ;  /* 0x000000ff1800720c */ /* 0x002fe20003f05070 */
[----:B------:R-:W-:Y:S01]  /*af10*/  FMUL R7, R7, UR4 ;  /* 0x0000000407077c20 */ /* 0x000fe20008400000 */
[----:B------:R-:W-:Y:S02]  /*af20*/  SHF.R.U32.HI R5, RZ, R22, R5 ;  /* 0x00000016ff057219 */ /* 0x000fe40000011605 */
[----:B------:R-:W-:-:S03]  /*af30*/  ISETP.NE.AND.EX P0, PT, R25, RZ, PT, P0 ;  /* 0x000000ff1900720c */ /* 0x000fc60003f05300 */
[----:B------:R-:W1:Y:S01]  /*af40*/  LDC R20, c[0x0][0x148] ;  /* 0x00005200ff147b82 */ /* 0x000e620000000800 */
[----:B---3--:R-:W-:Y:S01]  /*af50*/  IMAD R23, R13, R6, R4 ;  /* 0x000000060d177224 */ /* 0x008fe200078e0204 */
[----:B------:R-:W-:-:S06]  /*af60*/  MOV R6, 0x1 ;  /* 0x0000000100067802 */ /* 0x000fcc0000000f00 */
[----:B------:R-:W2:Y:S01]  /*af70*/  LDC R21, c[0x0][0x600] ;  /* 0x00018000ff157b82 */ /* 0x000ea20000000800 */
[-CC-:B----4-:R-:W-:Y:S02]  /*af80*/  SHF.R.U64 R13, R10, R14.reuse, R5.reuse ;  /* 0x0000000e0a0d7219 */ /* 0x190fe40000001205 */
[----:B------:R-:W-:Y:S02]  /*af90*/  SHF.R.U32.HI R4, RZ, R14, R5 ;  /* 0x0000000eff047219 */ /* 0x000fe40000011605 */
[----:B------:R3:W4:Y:S03]  /*afa0*/  F2I.U32.TRUNC.NTZ R14, R7 ;  /* 0x00000007000e7305 */ /* 0x000726000020f000 */
[----:B------:R-:W1:Y:S01]  /*afb0*/  LDC R26, c[0x0][0x648] ;  /* 0x00019200ff1a7b82 */ /* 0x000e620000000800 */
[-C--:B0-----:R-:W-:Y:S02]  /*afc0*/  SHF.R.U64 R15, R13, R9.reuse, R4 ;  /* 0x000000090d0f7219 */ /* 0x081fe40000001204 */
[----:B------:R-:W-:-:S02]  /*afd0*/  SHF.L.U32 R8, R8, R9, RZ ;  /* 0x0000000908087219 */ /* 0x000fc400000006ff */
[-C--:B------:R-:W-:Y:S01]  /*afe0*/  SHF.R.U32.HI R5, RZ, R9.reuse, R4 ;  /* 0x00000009ff057219 */ /* 0x080fe20000011604 */
[----:B------:R-:W-:Y:S01]  /*aff0*/  IMAD.MOV.U32 R4, RZ, RZ, R15 ;  /* 0x000000ffff047224 */ /* 0x000fe200078e000f */
[----:B------:R-:W-:Y:S01]  /*b000*/  SHF.L.U32 R22, R6, R9, RZ ;  /* 0x0000000906167219 */ /* 0x000fe200000006ff */
[----:B------:R-:W0:Y:S01]  /*b010*/  LDC R27, c[0x0][0x638] ;  /* 0x00018e00ff1b7b82 */ /* 0x000e220000000800 */
[----:B------:R-:W-:-:S07]  /*b020*/  LOP3.LUT R28, RZ, R8, RZ, 0x33, !PT ;  /* 0x00000008ff1c7212 */ /* 0x000fce00078e33ff */
        /* <DEDUP_REMOVED lines=12> */
.L_x_287:
[----:B------:R-:W-:Y:S01]  /*b0f0*/  ISETP.NE.AND P0, PT, R2, 0x1, PT ;  /* 0x000000010200780c */ /* 0x000fe20003f05270 */
[----:B--2---:R-:W-:Y:S01]  /*b100*/  VIADD R7, R21, 0xffffffff ;  /* 0xffffffff15077836 */ /* 0x004fe20000000000 */
[----:B-1----:R-:W-:Y:S01]  /*b110*/  SHF.R.U64 R5, R4, R26, R5 ;  /* 0x0000001a04057219 */ /* 0x002fe20000001205 */
[----:B------:R-:W-:Y:S01]  /*b120*/  IMAD.MOV R14, RZ, RZ, -R14 ;  /* 0x000000ffff0e7224 */ /* 0x000fe200078e0a0e */
[----:B------:R-:W-:Y:S02]  /*b130*/  LOP3.LUT R4, R13, R28, RZ, 0xc0, !PT ;  /* 0x0000001c0d047212 */ /* 0x000fe400078ec0ff */
[----:B------:R-:W-:Y:S01]  /*b140*/  LOP3.LUT R10, R10, R7, RZ, 0xc0, !PT ;  /* 0x000000070a0a7212 */ /* 0x000fe200078ec0ff */
[----:B------:R-:W-:Y:S01]  /*b150*/  IMAD.MOV R6, RZ, RZ, -R5 ;  /* 0x000000ffff067224 */ /* 0x000fe200078e0a05 */
[----:B------:R-:W-:Y:S01]  /*b160*/  MOV R8, R12 ;  /* 0x0000000c00087202 */ /* 0x000fe20000000f00 */
[----:B------:R-:W-:-:S04]  /*b170*/  IMAD R4, R22, R5, R4 ;  /* 0x0000000516047224 */ /* 0x000fc800078e0204 */
[----:B------:R-:W-:Y:S02]  /*b180*/  @P0 IMAD R23, R20, R14, R3 ;  /* 0x0000000e14170224 */ /* 0x000fe400078e0203 */
[----:B0-----:R-:W-:Y:S02]  /*b190*/  IMAD R3, R6, R27, R15 ;  /* 0x0000001b06037224 */ /* 0x001fe400078e020f */
[----:B------:R-:W-:Y:S02]  /*b1a0*/  IMAD R7, R4, R29, R23 ;  /* 0x0000001d04077224 */ /* 0x000fe400078e0217 */
[----:B------:R-:W-:Y:S02]  /*b1b0*/  IMAD R4, R3, R21, R10 ;  /* 0x0000001503047224 */ /* 0x000fe400078e020a */
[----:B------:R-:W-:-:S03]  /*b1c0*/  IMAD.MOV.U32 R6, RZ, RZ, 0x1 ;  /* 0x00000001ff067424 */ /* 0x000fc600078e00ff */
[----:B------:R-:W-:Y:S02]  /*b1d0*/  SEL R9, R4, R7, !P0 ;  /* 0x0000000704097207 */ /* 0x000fe40004000000 */
[----:B------:R-:W-:-:S07]  /*b1e0*/  SEL R7, R7, R4, !P0 ;  /* 0x0000000407077207 */ /* 0x000fce0004000000 */
.L_x_285:
[----:B------:R-:W-:-:S08]  /*b1f0*/  NOP ;  /* 0x0000000000007918 */ /* 0x000fd00000000000 */
[----:B------:R-:W0:-:S00]  /*b200*/  USETMAXREG.DEALLOC.CTAPOOL 0x28 ;  /* 0x00000028000079c8 */ /* 0x000e0000080e0500 */
[----:B0-----:R-:W-:-:S13]  /*b210*/  ISETP.NE.AND P0, PT, R0, RZ, PT ;  /* 0x000000ff0000720c */ /* 0x001fda0003f05270 */
[----:B------:R-:W-:Y:S05]  /*b220*/  @P0 EXIT ;  /* 0x000000000000094d */ /* 0x000fea0003800000 */
[----:B------:R-:W-:Y:S01]  /*b230*/  LOP3.LUT P0, RZ, R6, 0xff, RZ, 0xc0, !PT ;  /* 0x000000ff06ff7812 */ /* 0x000fe2000780c0ff */
[----:B------:R-:W-:Y:S02]  /*b240*/  IMAD.MOV.U32 R0, RZ, RZ, 0x1 ;  /* 0x00000001ff007424 */ /* 0x000fe400078e00ff */
[----:B------:R-:W-:-:S10]  /*b250*/  IMAD.MOV.U32 R12, RZ, RZ, RZ ;  /* 0x000000ffff0c7224 */ /* 0x000fd400078e00ff */
[----:B------:R-:W-:Y:S05]  /*b260*/  @!P0 BRA `(.L_x_288) ;  /* 0x0000000c00308947 */ /* 0x000fea0003800000 */
[----:B------:R-:W0:Y:S01]  /*b270*/  LDC R0, c[0x0][0x28c] ;  /* 0x0000a300ff007b82 */ /* 0x000e220000000800 */
[----:B------:R-:W-:Y:S01]  /*b280*/  ULDC UR5, c[0x0][0x600] ;  /* 0x0001800000057ab9 */ /* 0x000fe20000000800 */
[----:B------:R-:W-:Y:S01]  /*b290*/  ULDC UR4, c[0x0][0xc] ;  /* 0x0000030000047ab9 */ /* 0x000fe20000000800 */
[----:B------:R-:W-:Y:S01]  /*b2a0*/  UIADD3 UR16, UR5, -0x1, URZ ;  /* 0xffffffff05107890 */ /* 0x000fe2000fffe03f */
[C---:B------:R-:W-:Y:S01]  /*b2b0*/  LOP3.LUT P2, RZ, R18.reuse, 0x7f, RZ, 0xc0, !PT ;  /* 0x0000007f12ff7812 */ /* 0x040fe2000784c0ff */
[----:B------:R-:W-:Y:S01]  /*b2c0*/  ULDC UR6, c[0x0][0x658] ;  /* 0x0001960000067ab9 */ /* 0x000fe20000000800 */
[----:B------:R-:W-:Y:S01]  /*b2d0*/  ULDC UR5, c[0x0][0x10] ;  /* 0x0000040000057ab9 */ /* 0x000fe20000000800 */
[----:B------:R-:W-:Y:S01]  /*b2e0*/  UMOV UR7, 0xffffffff ;  /* 0xffffffff00077882 */ /* 0x000fe20000000000 */
[----:B------:R-:W-:Y:S01]  /*b2f0*/  UMOV UR8, 0x1 ;  /* 0x0000000100087882 */ /* 0x000fe20000000000 */
[----:B------:R-:W-:Y:S01]  /*b300*/  UIMAD.WIDE.U32 UR4, UR4, UR5, URZ ;  /* 0x00000005040472a5 */ /* 0x000fe2000f8e003f */
[----:B------:R-:W-:Y:S01]  /*b310*/  LOP3.LUT P0, RZ, R18, 0x1f, RZ, 0xc0, !PT ;  /* 0x0000001f12ff7812 */ /* 0x000fe2000780c0ff */
[----:B------:R-:W-:Y:S01]  /*b320*/  USHF.L.U32 UR7, UR7, UR6, URZ ;  /* 0x0000000607077299 */ /* 0x000fe2000800063f */
[----:B------:R-:W-:Y:S01]  /*b330*/  BSSY B0, `(.L_x_288) ;  /* 0x00000bf000007945 */ /* 0x000fe20003800000 */
[----:B------:R-:W-:Y:S01]  /*b340*/  USHF.L.U32 UR18, UR8, UR6, URZ ;  /* 0x0000000608127299 */ /* 0x000fe2000800063f */
[----:B------:R-:W-:Y:S01]  /*b350*/  IMAD.MOV.U32 R13, RZ, RZ, 0x1 ;  /* 0x00000001ff0d7424 */ /* 0x000fe200078e00ff */
[----:B------:R-:W-:Y:S01]  /*b360*/  LOP3.LUT R11, R19, 0x2, RZ, 0xfc, !PT ;  /* 0x00000002130b7812 */ /* 0x000fe200078efcff */
[----:B------:R-:W-:Y:S01]  /*b370*/  ULDC UR6, c[0x0][0x14] ;  /* 0x0000050000067ab9 */ /* 0x000fe20000000800 */
[----:B------:R-:W-:Y:S01]  /*b380*/  PLOP3.LUT P0, PT, P0, P2, PT, 0x8a, 0x0 ;  /* 0x000000000000781c */ /* 0x000fe20000705172 */
[----:B------:R-:W-:Y:S01]  /*b390*/  UIMAD.WIDE.U32 UR20, UR4, UR6, URZ ;  /* 0x00000006041472a5 */ /* 0x000fe2000f8e003f */
[----:B------:R-:W-:Y:S01]  /*b3a0*/  IMAD.MOV.U32 R12, RZ, RZ, RZ ;  /* 0x000000ffff0c7224 */ /* 0x000fe200078e00ff */
[----:B------:R-:W-:-:S02]  /*b3b0*/  UIMAD UR13, UR5, UR6, URZ ;  /* 0x00000006050d72a4 */ /* 0x000fc4000f8e023f */
[----:B------:R-:W-:Y:S01]  /*b3c0*/  ULOP3.LUT UR17, URZ, UR7, URZ, 0x33, !UPT ;  /* 0x000000073f117292 */ /* 0x000fe2000f8e333f */
[----:B0-----:R-:W-:Y:S01]  /*b3d0*/  VIADD R0, R0, 0x3f ;  /* 0x0000003f00007836 */ /* 0x001fe20000000000 */
[----:B------:R-:W-:Y:S01]  /*b3e0*/  UIADD3 UR13, UR21, UR13, URZ ;  /* 0x0000000d150d7290 */ /* 0x000fe2000fffe03f */
[----:B------:R-:W-:-:S03]  /*b3f0*/  ULDC.64 UR22, c[0x0][0x198] ;  /* 0x0000660000167ab9 */ /* 0x000fc60000000a00 */
[----:B------:R-:W-:-:S04]  /*b400*/  SHF.R.S32.HI R3, RZ, 0x1f, R0 ;  /* 0x0000001fff037819 */ /* 0x000fc80000011400 */
[----:B------:R-:W-:Y:S01]  /*b410*/  LEA.HI R3, R3, R0, RZ, 0x6 ;  /* 0x0000000003037211 */ /* 0x000fe200078f30ff */
[----:B------:R-:W-:-:S03]  /*b420*/  IMAD.MOV.U32 R0, RZ, RZ, 0x1 ;  /* 0x00000001ff007424 */ /* 0x000fc600078e00ff */
[----:B------:R-:W-:-:S05]  /*b430*/  SHF.R.S32.HI R3, RZ, 0x6, R3 ;  /* 0x00000006ff037819 */ /* 0x000fca0000011403 */
[----:B------:R-:W-:-:S07]  /*b440*/  VIADD R10, R3, 0x1 ;  /* 0x00000001030a7836 */ /* 0x000fce0000000000 */
.L_x_300:
[----:B------:R-:W-:-:S03]  /*b450*/  UMOV UR4, 0xffffffff ;  /* 0xffffffff00047882 */ /* 0x000fc60000000000 */
[----:B------:R-:W-:Y:S05]  /*b460*/  BRA.DIV UR4, `(.L_x_289) ;  /* 0x0000000e04c07947 */ /* 0x000fea000b800000 */
[----:B------:R-:W-:-:S13]  /*b470*/  ELECT P6, URZ, PT ;  /* 0x00000000003f782f */ /* 0x000fda00038c0000 */
.L_x_312:
[----:B------:R-:W0:Y:S01]  /*b480*/  LDC R4, c[0x0][0x28c] ;  /* 0x0000a300ff047b82 */ /* 0x000e220000000800 */
[----:B------:R-:W-:Y:S01]  /*b490*/  BSSY B1, `(.L_x_290) ;  /* 0x0000037000017945 */ /* 0x000fe20003800000 */
[----:B0-----:R-:W-:-:S13]  /*b4a0*/  ISETP.LT.OR P6, PT, R4, 0x1, !P6 ;  /* 0x000000010400780c */ /* 0x001fda00077c1670 */
[----:B------:R-:W-:Y:S05]  /*b4b0*/  @P6 BRA `(.L_x_291) ;  /* 0x0000000000d06947 */ /* 0x000fea0003800000 */
[----:B------:R-:W-:Y:S01]  /*b4c0*/  IMAD.SHL.U32 R15, R9, 0x80, RZ ;  /* 0x00000080090f7824 */ /* 0x000fe200078e00ff */
[----:B------:R-:W-:Y:S01]  /*b4d0*/  SHF.L.U32 R18, R7, 0x8, RZ ;  /* 0x0000000807127819 */ /* 0x000fe200000006ff */
[----:B------:R-:W-:Y:S02]  /*b4e0*/  IMAD.MOV.U32 R20, RZ, RZ, RZ ;  /* 0x000000ffff147224 */ /* 0x000fe400078e00ff */
[----:B------:R-:W-:Y:S02]  /*b4f0*/  IMAD.MOV.U32 R4, RZ, RZ, R10 ;  /* 0x000000ffff047224 */ /* 0x000fe400078e000a */
[----:B------:R-:W-:Y:S02]  /*b500*/  IMAD.MOV.U32 R5, RZ, RZ, R0 ;  /* 0x000000ffff057224 */ /* 0x000fe400078e0000 */
[----:B------:R-:W-:-:S07]  /*b510*/  IMAD.MOV.U32 R6, RZ, RZ, R12 ;  /* 0x000000ffff067224 */ /* 0x000fce00078e000c */
.L_x_295:
[----:B------:R-:W0:Y:S01]  /*b520*/  S2R R14, SR_CgaCtaId ;  /* 0x00000000000e7919 */ /* 0x000e220000008800 */
[----:B------:R-:W-:Y:S01]  /*b530*/  MOV R7, 0x400 ;  /* 0x0000040000077802 */ /* 0x000fe20000000f00 */
[----:B------:R-:W1:Y:S03]  /*b540*/  @!P2 LDC R9, c[0x0][0x500] ;  /* 0x00014000ff09ab82 */ /* 0x000e660000000800 */
[----:B0-----:R-:W-:Y:S02]  /*b550*/  LEA R21, R14, R7, 0x18 ;  /* 0x000000070e157211 */ /* 0x001fe400078ec0ff */
[----:B------:R-:W-:-:S03]  /*b560*/  SHF.L.U32 R7, R5, 0x1f, RZ ;  /* 0x0000001f05077819 */ /* 0x000fc600000006ff */
[----:B------:R-:W-:-:S04]  /*b570*/  IMAD R14, R6, 0x8, R21 ;  /* 0x00000008060e7824 */ /* 0x000fc800078e0215 */
[----:B------:R-:W0:Y:S02]  /*b580*/  SYNCS.PHASECHK.TRANS64.TRYWAIT P1, [R14+URZ+0x28], R7 ;  /* 0x000028070e0075a7 */ /* 0x000e24000802017f */
[----:B01----:R-:W-:Y:S05]  /*b590*/  @!P1 BRA `(.L_x_292) ;  /* 0x0000000c00949947 */ /* 0x003fea0003800000 */
.L_x_313:
[----:B0-----:R-:W-:Y:S01]  /*b5a0*/  PRMT R7, R11, 0x9910, RZ ;  /* 0x000099100b077816 */ /* 0x001fe200000000ff */
[----:B------:R0:W-:Y:S03]  /*b5b0*/  @!P2 SYNCS.ARRIVE.TRANS64 RZ, [R14+URZ], R9 ;  /* 0x000000090effa9a7 */ /* 0x0001e6000800003f */
[----:B------:R-:W-:-:S13]  /*b5c0*/  ISETP.NE.AND P1, PT, R7, 0x2, PT ;  /* 0x000000020700780c */ /* 0x000fda0003f25270 */
[----:B0-----:R-:W-:Y:S05]  /*b5d0*/  @P1 BRA `(.L_x_293) ;  /* 0x0000000000041947 */ /* 0x001fea0003800000 */
[----:B------:R-:W-:Y:S01]  /*b5e0*/  BPT.TRAP 0x1 ;  /* 0x000000040000795c */ /* 0x000fe20000300000 */
.L_x_293:
[----:B------:R-:W-:Y:S05]  /*b5f0*/  @P0 BRA `(.L_x_294) ;  /* 0x0000000000040947 */ /* 0x000fea0003800000 */
[----:B------:R-:W-:Y:S01]  /*b600*/  BPT.TRAP 0x1 ;  /* 0x000000040000795c */ /* 0x000fe20000300000 */
.L_x_294:
[--C-:B------:R-:W-:Y:S01]  /*b610*/  IMAD R7, R6, 0x8000, R21.reuse ;  /* 0x0000800006077824 */ /* 0x100fe200078e0215 */
[----:B------:R-:W-:Y:S01]  /*b620*/  R2UR UR9, R14 ;  /* 0x000000000e0972ca */ /* 0x000fe200000e0000 */
[----:B------:R-:W-:Y:S01]  /*b630*/  IMAD R21, R6, 0x4000, R21 ;  /* 0x0000400006157824 */ /* 0x000fe200078e0215 */
[----:B------:R-:W-:Y:S01]  /*b640*/  UIADD3 UR4, UP0, UR22, 0xf0, URZ ;  /* 0x000000f016047890 */ /* 0x000fe2000ff1e03f */
[----:B------:R-:W-:Y:S01]  /*b650*/  R2UR UR11, R18 ;  /* 0x00000000120b72ca */ /* 0x000fe200000e0000 */
[----:B------:R-:W-:Y:S01]  /*b660*/  UIADD3 UR24, UP1, UR22, 0x1f0, URZ ;  /* 0x000001f016187890 */ /* 0x000fe2000ff3e03f */
[----:B------:R-:W-:Y:S01]  /*b670*/  R2UR UR5, R7 ;  /* 0x00000000070572ca */ /* 0x000fe200000e0000 */
[----:B------:R-:W-:Y:S01]  /*b680*/  VIADD R6, R6, 0x1 ;  /* 0x0000000106067836 */ /* 0x000fe20000000000 */
[----:B------:R-:W-:Y:S01]  /*b690*/  R2UR UR8, R21 ;  /* 0x00000000150872ca */ /* 0x000fe200000e0000 */
[----:B------:R-:W-:Y:S01]  /*b6a0*/  UIADD3.X UR25, URZ, UR23, URZ, UP1, !UPT ;  /* 0x000000173f197290 */ /* 0x000fe20008ffe43f */
[----:B------:R-:W-:Y:S01]  /*b6b0*/  R2UR UR10, R20 ;  /* 0x00000000140a72ca */ /* 0x000fe200000e0000 */
[----:B------:R-:W-:Y:S01]  /*b6c0*/  UMOV UR6, 0x0 ;  /* 0x0000000000067882 */ /* 0x000fe20000000000 */
[----:B------:R-:W-:Y:S01]  /*b6d0*/  R2UR UR12, R8 ;  /* 0x00000000080c72ca */ /* 0x000fe200000e0000 */
[----:B------:R-:W-:Y:S01]  /*b6e0*/  UMOV UR7, 0x10000000 ;  /* 0x1000000000077882 */ /* 0x000fe20000000000 */
[----:B------:R-:W-:Y:S01]  /*b6f0*/  IADD3 R4, R4, -0x1, RZ ;  /* 0xffffffff04047810 */ /* 0x000fe20007ffe0ff */
[----:B------:R-:W-:Y:S01]  /*b700*/  VIADD R20, R20, 0x40 ;  /* 0x0000004014147836 */ /* 0x000fe20000000000 */
[----:B------:R-:W-:-:S02]  /*b710*/  R2UR UR19, R15 ;  /* 0x000000000f1372ca */ /* 0x000fc400000e0000 */
[----:B------:R-:W-:Y:S01]  /*b720*/  ISETP.GT.AND P3, PT, R4, 0x1, PT ;  /* 0x000000010400780c */ /* 0x000fe20003f64270 */
[----:B------:R-:W-:Y:S01]  /*b730*/  UIADD3 UR14, UR5, 0x100, URZ ;  /* 0x00000100050e7890 */ /* 0x000fe2000fffe03f */
[C---:B------:R-:W-:Y:S01]  /*b740*/  ISETP.NE.AND P1, PT, R6.reuse, 0x5, PT ;  /* 0x000000050600780c */ /* 0x040fe20003f25270 */
[----:B------:R-:W-:Y:S02]  /*b750*/  UIADD3.X UR5, URZ, UR23, URZ, UP0, !UPT ;  /* 0x000000173f057290 */ /* 0x000fe400087fe43f */
[----:B------:R-:W-:Y:S01]  /*b760*/  UIADD3 UR15, UR8, 0x28100, URZ ;  /* 0x00028100080f7890 */ /* 0x000fe2000fffe03f */
[----:B------:R-:W-:Y:S02]  /*b770*/  SEL R14, RZ, 0x1, P1 ;  /* 0x00000001ff0e7807 */ /* 0x000fe40000800000 */
[----:B------:R-:W-:Y:S01]  /*b780*/  UMOV UR8, UR14 ;  /* 0x0000000e00087c82 */ /* 0x000fe20008000000 */
[----:B------:R-:W-:Y:S02]  /*b790*/  SEL R6, R6, RZ, P1 ;  /* 0x000000ff06067207 */ /* 0x000fe40000800000 */
[----:B------:R-:W-:Y:S01]  /*b7a0*/  LOP3.LUT R5, R5, R14, RZ, 0x3c, !PT ;  /* 0x0000000e05057212 */ /* 0x000fe200078e3cff */
[----:B------:R0:W-:Y:S02]  /*b7b0*/  UTMALDG.3D [UR8], [UR4], desc[UR6] ;  /* 0x00000608040075b4 */ /* 0x0001e40008011000 */
[----:B0-----:R-:W-:Y:S01]  /*b7c0*/  UMOV UR8, UR15 ;  /* 0x0000000f00087c82 */ /* 0x001fe20008000000 */
[----:B------:R-:W-:-:S02]  /*b7d0*/  UMOV UR11, UR19 ;  /* 0x00000013000b7c82 */ /* 0x000fc40008000000 */
[----:B------:R0:W-:Y:S02]  /*b7e0*/  UTMALDG.3D [UR8], [UR24], desc[UR6] ;  /* 0x00000608180075b4 */ /* 0x0001e40008011000 */
[----:B0-----:R-:W-:Y:S05]  /*b7f0*/  @P3 BRA `(.L_x_295) ;  /* 0xfffffffc00483947 */ /* 0x001fea000383ffff */
.L_x_291:
[----:B------:R-:W-:Y:S05]  /*b800*/  BSYNC B1 ;  /* 0x0000000000017941 */ /* 0x000fea0003800000 */
.L_x_290:
[----:B------:R-:W-:Y:S01]  /*b810*/  LOP3.LUT P3, RZ, R13, 0xff, RZ, 0xc0, !PT ;  /* 0x000000ff0dff7812 */ /* 0x000fe2000786c0ff */
[----:B------:R-:W-:Y:S01]  /*b820*/  IMAD.IADD R12, R3, 0x1, R12 ;  /* 0x00000001030c7824 */ /* 0x000fe200078e020c */
[----:B------:R-:W-:Y:S01]  /*b830*/  IADD3 R16, P4, R16, UR20, RZ ;  /* 0x0000001410107c10 */ /* 0x000fe2000ff9e0ff */
[----:B------:R-:W-:Y:S01]  /*b840*/  ULDC.64 UR4, c[0x0][0x650] ;  /* 0x0001940000047ab9 */ /* 0x000fe20000000a00 */
[----:B------:R-:W-:Y:S01]  /*b850*/  BSSY B1, `(.L_x_296) ;  /* 0x000006a000017945 */ /* 0x000fe20003800000 */
[----:B------:R-:W-:Y:S01]  /*b860*/  IMAD.MOV.U32 R9, RZ, RZ, -0x1 ;  /* 0xffffffffff097424 */ /* 0x000fe200078e00ff */
[----:B------:R-:W-:Y:S01]  /*b870*/  ISETP.GT.U32.AND P1, PT, R12, 0x4, PT ;  /* 0x000000040c00780c */ /* 0x000fe20003f24070 */
[----:B------:R-:W-:Y:S01]  /*b880*/  IMAD.MOV.U32 R8, RZ, RZ, -0x1 ;  /* 0xffffffffff087424 */ /* 0x000fe200078e00ff */
[----:B------:R-:W-:Y:S02]  /*b890*/  IADD3.X R17, R17, UR13, RZ, P4, !PT ;  /* 0x0000000d11117c10 */ /* 0x000fe4000a7fe4ff */
[----:B------:R-:W-:-:S02]  /*b8a0*/  ISETP.LT.U32.AND P1, PT, R3, 0x5, P1 ;  /* 0x000000050300780c */ /* 0x000fc40000f21070 */
[----:B------:R-:W-:Y:S01]  /*b8b0*/  PRMT R13, RZ, 0x7610, R13 ;  /* 0x00007610ff0d7816 */ /* 0x000fe2000000000d */
[----:B------:R-:W0:Y:S01]  /*b8c0*/  @P3 S2R R5, SR_CgaCtaId ;  /* 0x0000000000053919 */ /* 0x000e220000008800 */
[----:B------:R-:W-:-:S04]  /*b8d0*/  @P3 MOV R4, 0x400 ;  /* 0x0000040000043802 */ /* 0x000fc80000000f00 */
[----:B0-----:R-:W-:Y:S01]  /*b8e0*/  @P3 LEA R6, R5, R4, 0x18 ;  /* 0x0000000405063211 */ /* 0x001fe200078ec0ff */
[----:B------:R-:W-:-:S03]  /*b8f0*/  IMAD.WIDE.U32 R4, R12, -0x33333333, RZ ;  /* 0xcccccccd0c047825 */ /* 0x000fc600078e00ff */
[----:B------:R0:W-:Y:S01]  /*b900*/  @P3 SYNCS.ARRIVE.TRANS64.A1T0 RZ, [R6+URZ+0x68], RZ ;  /* 0x000068ff06ff39a7 */ /* 0x0001e2000810003f */
[----:B------:R-:W-:Y:S02]  /*b910*/  ISETP.GE.U32.AND P3, PT, R3, 0x5, PT ;  /* 0x000000050300780c */ /* 0x000fe40003f66070 */
[----:B------:R-:W-:Y:S02]  /*b920*/  SHF.R.U32.HI R7, RZ, 0x2, R5 ;  /* 0x00000002ff077819 */ /* 0x000fe40000011605 */
[----:B------:R-:W-:Y:S02]  /*b930*/  SEL R5, RZ, 0x1, !P1 ;  /* 0x00000001ff057807 */ /* 0x000fe40004800000 */
[----:B------:R-:W-:Y:S01]  /*b940*/  ISETP.GE.U32.AND P1, PT, R16, UR4, PT ;  /* 0x0000000410007c0c */ /* 0x000fe2000bf26070 */
[----:B------:R-:W-:Y:S01]  /*b950*/  IMAD R12, R7, -0x5, R12 ;  /* 0xfffffffb070c7824 */ /* 0x000fe200078e020c */
[----:B------:R-:W-:Y:S02]  /*b960*/  LOP3.LUT R0, R0, R5, RZ, 0x3c, !PT ;  /* 0x0000000500007212 */ /* 0x000fe400078e3cff */
[----:B------:R-:W-:-:S02]  /*b970*/  ISETP.GE.U32.AND.EX P1, PT, R17, UR5, PT, P1 ;  /* 0x0000000511007c0c */ /* 0x000fc4000bf26110 */
[----:B------:R-:W-:Y:S02]  /*b980*/  PRMT R4, RZ, 0x7610, R4 ;  /* 0x00007610ff047816 */ /* 0x000fe40000000004 */
[----:B------:R-:W-:Y:S01]  /*b990*/  @P3 LOP3.LUT R0, R0, 0x1, R7, 0x78, !PT ;  /* 0x0000000100003812 */ /* 0x000fe200078e7807 */
[----:B------:R-:W-:-:S08]  /*b9a0*/  IMAD.MOV.U32 R7, RZ, RZ, -0x1 ;  /* 0xffffffffff077424 */ /* 0x000fd000078e00ff */
[----:B0-----:R-:W-:Y:S05]  /*b9b0*/  @P1 BRA `(.L_x_297) ;  /* 0x00000004004c1947 */ /* 0x001fea0003800000 */
[----:B------:R-:W-:Y:S01]  /*b9c0*/  ULDC.64 UR4, c[0x0][0x628] ;  /* 0x00018a0000047ab9 */ /* 0x000fe20000000a00 */
[----:B------:R-:W0:Y:S01]  /*b9d0*/  S2R R15, SR_CTAID.X ;  /* 0x00000000000f7919 */ /* 0x000e220000002500 */
[----:B------:R-:W-:Y:S01]  /*b9e0*/  ISETP.NE.U32.AND P1, PT, RZ, UR4, PT ;  /* 0x00000004ff007c0c */ /* 0x000fe2000bf25070 */
[----:B------:R-:W-:Y:S01]  /*b9f0*/  ULDC UR7, c[0x0][0x630] ;  /* 0x00018c0000077ab9 */ /* 0x000fe20000000800 */
[----:B------:R-:W-:Y:S01]  /*ba00*/  IMAD.MOV.U32 R4, RZ, RZ, R16 ;  /* 0x000000ffff047224 */ /* 0x000fe200078e0010 */
[----:B------:R-:W1:Y:S01]  /*ba10*/  S2R R14, SR_CTAID.Y ;  /* 0x00000000000e7919 */ /* 0x000e620000002600 */
[----:B------:R-:W-:Y:S01]  /*ba20*/  ISETP.NE.AND.EX P1, PT, RZ, UR5, PT, P1 ;  /* 0x00000005ff007c0c */ /* 0x000fe2000bf25310 */
[----:B------:R-:W-:-:S12]  /*ba30*/  IMAD.MOV.U32 R5, RZ, RZ, R17 ;  /* 0x000000ffff057224 */ /* 0x000fd800078e0011 */
[----:B------:R-:W-:Y:S05]  /*ba40*/  @!P1 BRA `(.L_x_298) ;  /* 0x0000000000289947 */ /* 0x000fea0003800000 */
[----:B------:R-:W-:Y:S02]  /*ba50*/  ULDC UR6, c[0x0][0x634] ;  /* 0x00018d0000067ab9 */ /* 0x000fe40000000800 */
[----:B------:R-:W-:-:S05]  /*ba60*/  IADD3 R9, P1, R16, UR6, RZ ;  /* 0x0000000610097c10 */ /* 0x000fca000ff3e0ff */
[----:B------:R-:W-:-:S04]  /*ba70*/  IMAD.X R21, RZ, RZ, R17, P1 ;  /* 0x000000ffff157224 */ /* 0x000fc800008e0611 */
[----:B------:R-:W-:-:S04]  /*ba80*/  IMAD.WIDE.U32 R6, R21, UR4, RZ ;  /* 0x0000000415067c25 */ /* 0x000fc8000f8e00ff */
[----:B------:R-:W-:-:S04]  /*ba90*/  IMAD.WIDE.U32 R6, P1, R9, UR5, R6 ;  /* 0x0000000509067c25 */ /* 0x000fc8000f820006 */
[----:B------:R-:W-:Y:S01]  /*baa0*/  IMAD.WIDE.U32 R8, R9, UR4, RZ ;  /* 0x0000000409087c25 */ /* 0x000fe2000f8e00ff */
[----:B------:R-:W-:-:S03]  /*bab0*/  IADD3.X R5, RZ, RZ, RZ, P1, !PT ;  /* 0x000000ffff057210 */ /* 0x000fc60000ffe4ff */
[----:B------:R-:W-:Y:S01]  /*bac0*/  IMAD.MOV.U32 R4, RZ, RZ, R7 ;  /* 0x000000ffff047224 */ /* 0x000fe200078e0007 */
[----:B------:R-:W-:-:S05]  /*bad0*/  IADD3 RZ, P1, R9, R6, RZ ;  /* 0x0000000609ff7210 */ /* 0x000fca0007f3e0ff */
[----:B------:R-:W-:-:S08]  /*bae0*/  IMAD.WIDE.U32.X R4, R21, UR5, R4, P1 ;  /* 0x0000000515047c25 */ /* 0x000fd000088e0404 */
.L_x_298:
[--C-:B------:R-:W-:Y:S01]  /*baf0*/  SHF.R.U64 R8, R4, UR7, R5.reuse ;  /* 0x0000000704087c19 */ /* 0x100fe20008001205 */
[----:B------:R-:W-:Y:S01]  /*bb00*/  ULDC.64 UR4, c[0x0][0x620] ;  /* 0x0001880000047ab9 */ /* 0x000fe20000000a00 */
[----:B------:R-:W-:Y:S01]  /*bb10*/  SHF.R.U32.HI R4, RZ, UR7, R5 ;  /* 0x00000007ff047c19 */ /* 0x000fe20008011605 */
[----:B------:R-:W2:Y:S01]  /*bb20*/  LDC R24, c[0x0][0x144] ;  /* 0x00005100ff187b82 */ /* 0x000ea20000000800 */
[----:B------:R-:W-:Y:S01]  /*bb30*/  IADD3 R7, P1, RZ, -R8, RZ ;  /* 0x80000008ff077210 */ /* 0x000fe20007f3e0ff */
[----:B------:R-:W-:Y:S01]  /*bb40*/  ULDC.64 UR8, c[0x0][0x640] ;  /* 0x0001900000087ab9 */ /* 0x000fe20000000a00 */
[----:B0-----:R-:W-:Y:S01]  /*bb50*/  I2FP.F32.U32 R9, R15 ;  /* 0x0000000f00097245 */ /* 0x001fe20000201000 */
[----:B------:R-:W-:Y:S02]  /*bb60*/  ULDC UR6, c[0x0][0x608] ;  /* 0x0001820000067ab9 */ /* 0x000fe40000000800 */
[----:B------:R-:W-:Y:S01]  /*bb70*/  IMAD.X R4, RZ, RZ, ~R4, P1 ;  /* 0x000000ffff047224 */ /* 0x000fe200008e0e04 */
[----:B------:R-:W-:Y:S01]  /*bb80*/  ISETP.NE.U32.AND P1, PT, RZ, UR8, PT ;  /* 0x00000008ff007c0c */ /* 0x000fe2000bf25070 */
[----:B------:R-:W0:Y:S02]  /*bb90*/  LDC R21, c[0x0][0x148] ;  /* 0x00005200ff157b82 */ /* 0x000e240000000800 */
[----:B------:R-:W-:Y:S01]  /*bba0*/  IMAD R6, R4, UR4, RZ ;  /* 0x0000000404067c24 */ /* 0x000fe2000f8e02ff */
[----:B------:R-:W-:Y:S01]  /*bbb0*/  ISETP.NE.AND.EX P1, PT, RZ, UR9, PT, P1 ;  /* 0x00000009ff007c0c */ /* 0x000fe2000bf25310 */
[----:B------:R-:W-:Y:S01]  /*bbc0*/  IMAD.WIDE.U32 R4, R7, UR4, R16 ;  /* 0x0000000407047c25 */ /* 0x000fe2000f8e0010 */
[----:B------:R-:W-:-:S03]  /*bbd0*/  ULDC UR4, c[0x0][0x150] ;  /* 0x0000540000047ab9 */ /* 0x000fc60000000800 */
[----:B------:R-:W-:Y:S02]  /*bbe0*/  IMAD R7, R7, UR5, R6 ;  /* 0x0000000507077c24 */ /* 0x000fe4000f8e0206 */
[----:B------:R-:W-:Y:S01]  /*bbf0*/  FMUL R6, R9, UR4 ;  /* 0x0000000409067c20 */ /* 0x000fe20008400000 */
[----:B------:R-:W-:Y:S01]  /*bc00*/  ULDC UR4, c[0x0][0x618] ;  /* 0x0001860000047ab9 */ /* 0x000fe20000000800 */
[----:B------:R-:W-:Y:S01]  /*bc10*/  ULDC UR5, c[0x0][0x154] ;  /* 0x0000550000057ab9 */ /* 0x000fe20000000800 */
[----:B------:R-:W-:-:S03]  /*bc20*/  IMAD.IADD R5, R5, 0x1, R7 ;  /* 0x0000000105057824 */ /* 0x000fc600078e0207 */
[----:B------:R-:W3:Y:S02]  /*bc30*/  F2I.U32.TRUNC.NTZ R6, R6 ;  /* 0x0000000600067305 */ /* 0x000ee4000020f000 */
[----:B------:R-:W-:Y:S02]  /*bc40*/  SHF.R.U64 R9, R4, UR4, R5 ;  /* 0x0000000404097c19 */ /* 0x000fe40008001205 */
[----:B-1----:R-:W-:-:S05]  /*bc50*/  I2FP.F32.U32 R4, R14 ;  /* 0x0000000e00047245 */ /* 0x002fca0000201000 */
[----:B------:R-:W-:Y:S01]  /*bc60*/  FMUL R22, R4, UR5 ;  /* 0x0000000504167c20 */ /* 0x000fe20008400000 */
[----:B------:R-:W-:Y:S01]  /*bc70*/  SHF.R.U32.HI R4, RZ, UR4, R5 ;  /* 0x00000004ff047c19 */ /* 0x000fe20008011605 */
[----:B------:R-:W-:-:S03]  /*bc80*/  ULDC UR4, c[0x0][0x658] ;  /* 0x0001960000047ab9 */ /* 0x000fc60000000800 */
[--C-:B------:R-:W-:Y:S01]  /*bc90*/  SHF.R.U64 R20, R9, UR6, R4.reuse ;  /* 0x0000000609147c19 */ /* 0x100fe20008001204 */
[----:B------:R-:W1:Y:S01]  /*bca0*/  F2I.U32.TRUNC.NTZ R22, R22 ;  /* 0x0000001600167305 */ /* 0x000e62000020f000 */
[----:B------:R-:W-:Y:S01]  /*bcb0*/  SHF.R.U32.HI R5, RZ, UR6, R4 ;  /* 0x00000006ff057c19 */ /* 0x000fe20008011604 */
[----:B---3--:R-:W-:-:S03]  /*bcc0*/  IMAD.MOV R6, RZ, RZ, -R6 ;  /* 0x000000ffff067224 */ /* 0x008fc600078e0a06 */
[----:B------:R-:W-:Y:S01]  /*bcd0*/  SHF.R.U64 R18, R20, UR4, R5 ;  /* 0x0000000414127c19 */ /* 0x000fe20008001205 */
[----:B--2---:R-:W-:Y:S01]  /*bce0*/  IMAD R15, R24, R6, R15 ;  /* 0x00000006180f7224 */ /* 0x004fe200078e020f */
[----:B------:R-:W-:-:S03]  /*bcf0*/  SHF.R.U32.HI R23, RZ, UR4, R5 ;  /* 0x00000004ff177c19 */ /* 0x000fc60008011605 */
[----:B------:R-:W-:Y:S02]  /*bd00*/  IMAD.MOV.U32 R4, RZ, RZ, R18 ;  /* 0x000000ffff047224 */ /* 0x000fe400078e0012 */
[----:B------:R-:W-:Y:S01]  /*bd10*/  IMAD.MOV.U32 R5, RZ, RZ, R23 ;  /* 0x000000ffff057224 */ /* 0x000fe200078e0017 */
[----:B-1----:R-:W-:Y:S06]  /*bd20*/  @!P1 BRA `(.L_x_299) ;  /* 0x0000000000289947 */ /* 0x002fec0003800000 */
[----:B------:R-:W-:Y:S02]  /*bd30*/  ULDC UR4, c[0x0][0x64c] ;  /* 0x0001930000047ab9 */ /* 0x000fe40000000800 */
[----:B------:R-:W-:-:S05]  /*bd40*/  IADD3 R5, P1, R18, UR4, RZ ;  /* 0x0000000412057c10 */ /* 0x000fca000ff3e0ff */
[----:B------:R-:W-:-:S04]  /*bd50*/  IMAD.X R23, RZ, RZ, R23, P1 ;  /* 0x000000ffff177224 */ /* 0x000fc800008e0617 */
[----:B------:R-:W-:-:S04]  /*bd60*/  IMAD.WIDE.U32 R6, R23, UR8, RZ ;  /* 0x0000000817067c25 */ /* 0x000fc8000f8e00ff */
[----:B------:R-:W-:-:S04]  /*bd70*/  IMAD.WIDE.U32 R6, P1, R5, UR9, R6 ;  /* 0x0000000905067c25 */ /* 0x000fc8000f820006 */
[----:B------:R-:W-:Y:S01]  /*bd80*/  IMAD.WIDE.U32 R4, R5, UR8, RZ ;  /* 0x0000000805047c25 */ /* 0x000fe2000f8e00ff */
[----:B------:R-:W-:-:S04]  /*bd90*/  MOV R4, R7 ;  /* 0x0000000700047202 */ /* 0x000fc80000000f00 */
[----:B------:R-:W-:Y:S01]  /*bda0*/  IADD3 RZ, P3, R5, R6, RZ ;  /* 0x0000000605ff7210 */ /* 0x000fe20007f7e0ff */
[----:B------:R-:W-:-:S04]  /*bdb0*/  IMAD.X R5, RZ, RZ, RZ, P1 ;  /* 0x000000ffff057224 */ /* 0x000fc800008e06ff */
[----:B------:R-:W-:-:S08]  /*bdc0*/  IMAD.WIDE.U32.X R4, R23, UR9, R4, P3 ;  /* 0x0000000917047c25 */ /* 0x000fd000098e0404 */
.L_x_299:
[----:B------:R-:W-:Y:S01]  /*bdd0*/  ISETP.NE.AND P1, PT, R2, 0x1, PT ;  /* 0x000000010200780c */ /* 0x000fe20003f25270 */
[----:B------:R-:W-:Y:S01]  /*bde0*/  ULDC UR4, c[0x0][0x648] ;  /* 0x0001920000047ab9 */ /* 0x000fe20000000800 */
[----:B------:R-:W-:Y:S01]  /*bdf0*/  LOP3.LUT R20, R20, UR17, RZ, 0xc0, !PT ;  /* 0x0000001114147c12 */ /* 0x000fe2000f8ec0ff */
[----:B------:R-:W-:Y:S01]  /*be00*/  IMAD.MOV R22, RZ, RZ, -R22 ;  /* 0x000000ffff167224 */ /* 0x000fe200078e0a16 */
[----:B------:R-:W-:Y:S01]  /*be10*/  SHF.R.U64 R5, R4, UR4, R5 ;  /* 0x0000000404057c19 */ /* 0x000fe20008001205 */
[----:B------:R-:W-:Y:S01]  /*be20*/  ULDC UR4, c[0x0][0x638] ;  /* 0x00018e0000047ab9 */ /* 0x000fe20000000800 */
[----:B------:R-:W-:Y:S01]  /*be30*/  LOP3.LUT R9, R9, UR16, RZ, 0xc0, !PT ;  /* 0x0000001009097c12 */ /* 0x000fe2000f8ec0ff */
[----:B------:R-:W-:Y:S01]  /*be40*/  ULDC UR5, c[0x0][0x610] ;  /* 0x0001840000057ab9 */ /* 0x000fe20000000800 */
[----:B------:R-:W-:Y:S02]  /*be50*/  IMAD.MOV.U32 R4, RZ, RZ, 0x1 ;  /* 0x00000001ff047424 */ /* 0x000fe400078e00ff */
[----:B------:R-:W-:-:S02]  /*be60*/  IMAD.MOV R7, RZ, RZ, -R5 ;  /* 0x000000ffff077224 */ /* 0x000fc400078e0a05 */
[----:B------:R-:W-:Y:S02]  /*be70*/  IMAD R20, R5, UR18, R20 ;  /* 0x0000001205147c24 */ /* 0x000fe4000f8e0214 */
[----:B0-----:R-:W-:Y:S02]  /*be80*/  @P1 IMAD R15, R21, R22, R14 ;  /* 0x00000016150f1224 */ /* 0x001fe400078e020e */
[----:B------:R-:W-:Y:S01]  /*be90*/  IMAD R18, R7, UR4, R18 ;  /* 0x0000000407127c24 */ /* 0x000fe2000f8e0212 */
[----:B------:R-:W-:Y:S01]  /*bea0*/  ULDC UR4, c[0x0][0x600] ;  /* 0x0001800000047ab9 */ /* 0x000fe20000000800 */
[----:B------:R-:W-:Y:S02]  /*beb0*/  IMAD R15, R20, UR5, R15 ;  /* 0x00000005140f7c24 */ /* 0x000fe4000f8e020f */
[----:B------:R-:W-:-:S05]  /*bec0*/  IMAD R18, R18, UR4, R9 ;  /* 0x0000000412127c24 */ /* 0x000fca000f8e0209 */
[----:B------:R-:W-:Y:S02]  /*bed0*/  SEL R9, R18, R15, !P1 ;  /* 0x0000000f12097207 */ /* 0x000fe40004800000 */
[----:B------:R-:W-:-:S07]  /*bee0*/  SEL R7, R15, R18, !P1 ;  /* 0x000000120f077207 */ /* 0x000fce0004800000 */
.L_x_297:
[----:B------:R-:W-:Y:S05]  /*bef0*/  BSYNC B1 ;  /* 0x0000000000017941 */ /* 0x000fea0003800000 */
.L_x_296:
[----:B------:R-:W-:-:S13]  /*bf00*/  LOP3.LUT P1, RZ, R4, 0xff, RZ, 0xc0, !PT ;  /* 0x000000ff04ff7812 */ /* 0x000fda000782c0ff */
[----:B------:R-:W-:Y:S05]  /*bf10*/  @P1 BRA `(.L_x_300) ;  /* 0xfffffff4004c1947 */ /* 0x000fea000383ffff */
[----:B------:R-:W-:Y:S05]  /*bf20*/  BSYNC B0 ;  /* 0x0000000000007941 */ /* 0x000fea0003800000 */
.L_x_288:
[----:B------:R-:W-:-:S03]  /*bf30*/  UMOV UR4, 0xffffffff ;  /* 0xffffffff00047882 */ /* 0x000fc60000000000 */
[----:B------:R-:W-:Y:S05]  /*bf40*/  BRA.DIV UR4, `(.L_x_301) ;  /* 0x00000006043c7947 */ /* 0x000fea000b800000 */
[----:B------:R-:W-:-:S13]  /*bf50*/  ELECT P6, URZ, PT ;  /* 0x00000000003f782f */ /* 0x000fda00038c0000 */
.L_x_316:
[----:B------:R-:W-:Y:S04]  /*bf60*/  BSSY B0, `(.L_x_302) ;  /* 0x0000034000007945 */ /* 0x000fe80003800000 */
[----:B------:R-:W-:Y:S05]  /*bf70*/  @!P6 BRA `(.L_x_303) ;  /* 0x0000000000c8e947 */ /* 0x000fea0003800000 */
[----:B------:R-:W-:-:S04]  /*bf80*/  LOP3.LUT R19, R19, 0x2, RZ, 0xfc, !PT ;  /* 0x0000000213137812 */ /* 0x000fc800078efcff */
[----:B------:R-:W-:-:S13]  /*bf90*/  ISETP.NE.AND P0, PT, R19, 0x3, PT ;  /* 0x000000031300780c */ /* 0x000fda0003f05270 */
[----:B------:R-:W-:Y:S05]  /*bfa0*/  @!P0 BRA `(.L_x_304) ;  /* 0x0000000000048947 */ /* 0x000fea0003800000 */
[----:B------:R-:W-:Y:S01]  /*bfb0*/  BPT.TRAP 0x1 ;  /* 0x000000040000795c */ /* 0x000fe20000300000 */
.L_x_304:
[----:B------:R-:W0:Y:S01]  /*bfc0*/  S2R R3, SR_CgaCtaId ;  /* 0x0000000000037919 */ /* 0x000e220000008800 */
[----:B------:R-:W-:-:S04]  /*bfd0*/  MOV R2, 0x400 ;  /* 0x0000040000027802 */ /* 0x000fc80000000f00 */
[----:B0-----:R-:W-:Y:S02]  /*bfe0*/  LEA R3, R3, R2, 0x18 ;  /* 0x0000000203037211 */ /* 0x001fe400078ec0ff */
[----:B------:R-:W-:-:S03]  /*bff0*/  SHF.L.U32 R2, R0, 0x1f, RZ ;  /* 0x0000001f00027819 */ /* 0x000fc600000006ff */
[----:B------:R-:W-:-:S04]  /*c000*/  VIADD R3, R3, 0x28 ;  /* 0x0000002803037836 */ /* 0x000fc80000000000 */
[C---:B------:R-:W-:Y:S02]  /*c010*/  IMAD R7, R12.reuse, 0x8, R3 ;  /* 0x000000080c077824 */ /* 0x040fe400078e0203 */
[----:B------:R-:W-:Y:S02]  /*c020*/  VIADD R12, R12, 0x1 ;  /* 0x000000010c0c7836 */ /* 0x000fe40000000000 */
[----:B------:R-:W0:Y:S03]  /*c030*/  SYNCS.PHASECHK.TRANS64.TRYWAIT P0, [R7+URZ], R2 ;  /* 0x00000002070075a7 */ /* 0x000e26000800017f */
[----:B------:R-:W-:-:S04]  /*c040*/  ISETP.NE.AND P1, PT, R12, 0x5, PT ;  /* 0x000000050c00780c */ /* 0x000fc80003f25270 */
[----:B------:R-:W-:Y:S02]  /*c050*/  SEL R5, RZ, 0x1, P1 ;  /* 0x00000001ff057807 */ /* 0x000fe40000800000 */
[----:B------:R-:W-:Y:S02]  /*c060*/  SEL R12, R12, RZ, P1 ;  /* 0x000000ff0c0c7207 */ /* 0x000fe40000800000 */
[----:B------:R-:W-:-:S03]  /*c070*/  LOP3.LUT R5, R0, R5, RZ, 0x3c, !PT ;  /* 0x0000000500057212 */ /* 0x000fc600078e3cff */
[----:B------:R-:W-:Y:S01]  /*c080*/  IMAD R9, R12, 0x8, R3 ;  /* 0x000000080c097824 */ /* 0x000fe200078e0203 */
[----:B------:R-:W-:Y:S01]  /*c090*/  SHF.L.U32 R4, R5, 0x1f, RZ ;  /* 0x0000001f05047819 */ /* 0x000fe200000006ff */
[----:B0-----:R-:W-:Y:S06]  /*c0a0*/  @!P0 BRA `(.L_x_305) ;  /* 0x0000000400048947 */ /* 0x001fec0003800000 */
.L_x_317:
[----:B------:R-:W1:Y:S01]  /*c0b0*/  SYNCS.PHASECHK.TRANS64.TRYWAIT P0, [R9+URZ], R4 ;  /* 0x00000004090075a7 */ /* 0x000e62000800017f */
[----:B------:R-:W-:-:S05]  /*c0c0*/  VIADD R0, R12, 0x1 ;  /* 0x000000010c007836 */ /* 0x000fca0000000000 */
[----:B------:R-:W-:-:S04]  /*c0d0*/  ISETP.NE.AND P1, PT, R0, 0x5, PT ;  /* 0x000000050000780c */ /* 0x000fc80003f25270 */
[----:B0-----:R-:W-:Y:S02]  /*c0e0*/  SEL R2, RZ, 0x1, P1 ;  /* 0x00000001ff027807 */ /* 0x001fe40000800000 */
[----:B------:R-:W-:Y:S02]  /*c0f0*/  SEL R0, R0, RZ, P1 ;  /* 0x000000ff00007207 */ /* 0x000fe40000800000 */
[----:B------:R-:W-:Y:S02]  /*c100*/  LOP3.LUT R7, R5, R2, RZ, 0x3c, !PT ;  /* 0x0000000205077212 */ /* 0x000fe400078e3cff */
[----:B------:R-:W-:Y:S02]  /*c110*/  LEA R6, R0, R3, 0x3 ;  /* 0x0000000300067211 */ /* 0x000fe400078e18ff */
[----:B------:R-:W-:Y:S01]  /*c120*/  SHF.L.U32 R5, R7, 0x1f, RZ ;  /* 0x0000001f07057819 */ /* 0x000fe200000006ff */
[----:B-1----:R-:W-:Y:S06]  /*c130*/  @!P0 BRA `(.L_x_306) ;  /* 0x0000000000f48947 */ /* 0x002fec0003800000 */
.L_x_318:
[----:B------:R-:W1:Y:S01]  /*c140*/  SYNCS.PHASECHK.TRANS64.TRYWAIT P0, [R6+URZ], R5 ;  /* 0x00000005060075a7 */ /* 0x000e62000800017f */
[----:B------:R-:W-:-:S05]  /*c150*/  VIADD R0, R0, 0x1 ;  /* 0x0000000100007836 */ /* 0x000fca0000000000 */
[----:B------:R-:W-:-:S04]  /*c160*/  ISETP.NE.AND P1, PT, R0, 0x5, PT ;  /* 0x000000050000780c */ /* 0x000fc80003f25270 */
[----:B------:R-:W-:Y:S02]  /*c170*/  SEL R2, RZ, 0x1, P1 ;  /* 0x00000001ff027807 */ /* 0x000fe40000800000 */
[----:B------:R-:W-:Y:S02]  /*c180*/  SEL R0, R0, RZ, P1 ;  /* 0x000000ff00007207 */ /* 0x000fe40000800000 */
[----:B------:R-:W-:-:S03]  /*c190*/  LOP3.LUT R7, R7, R2, RZ, 0x3c, !PT ;  /* 0x0000000207077212 */ /* 0x000fc600078e3cff */
[----:B0-----:R-:W-:Y:S01]  /*c1a0*/  IMAD R9, R0, 0x8, R3 ;  /* 0x0000000800097824 */ /* 0x001fe200078e0203 */
[----:B------:R-:W-:Y:S01]  /*c1b0*/  SHF.L.U32 R4, R7, 0x1f, RZ ;  /* 0x0000001f07047819 */ /* 0x000fe200000006ff */
[----:B-1----:R-:W-:Y:S06]  /*c1c0*/  @!P0 BRA `(.L_x_307) ;  /* 0x0000000000e48947 */ /* 0x002fec0003800000 */
.L_x_319:
[----:B------:R-:W1:Y:S01]  /*c1d0*/  SYNCS.PHASECHK.TRANS64.TRYWAIT P0, [R9+URZ], R4 ;  /* 0x00000004090075a7 */ /* 0x000e62000800017f */
[----:B------:R-:W-:-:S05]  /*c1e0*/  VIADD R0, R0, 0x1 ;  /* 0x0000000100007836 */ /* 0x000fca0000000000 */
[----:B------:R-:W-:-:S04]  /*c1f0*/  ISETP.NE.AND P1, PT, R0, 0x5, PT ;  /* 0x000000050000780c */ /* 0x000fc80003f25270 */
[----:B------:R-:W-:Y:S02]  /*c200*/  SEL R2, RZ, 0x1, P1 ;  /* 0x00000001ff027807 */ /* 0x000fe40000800000 */
[----:B------:R-:W-:Y:S02]  /*c210*/  SEL R0, R0, RZ, P1 ;  /* 0x000000ff00007207 */ /* 0x000fe40000800000 */
[----:B------:R-:W-:Y:S01]  /*c220*/  LOP3.LUT R2, R7, R2, RZ, 0x3c, !PT ;  /* 0x0000000207027212 */ /* 0x000fe200078e3cff */
[----:B-1----:R-:W-:Y:S06]  /*c230*/  @!P0 BRA `(.L_x_308) ;  /* 0x0000000000dc8947 */ /* 0x002fec0003800000 */
.L_x_320:
[----:B------:R-:W-:Y:S01]  /*c240*/  IMAD R3, R0, 0x8, R3 ;  /* 0x0000000800037824 */ /* 0x000fe200078e0203 */
[----:B------:R-:W-:-:S07]  /*c250*/  SHF.L.U32 R0, R2, 0x1f, RZ ;  /* 0x0000001f02007819 */ /* 0x000fce00000006ff */
.L_x_309:
[----:B--2---:R2:W3:Y:S02]  /*c260*/  SYNCS.PHASECHK.TRANS64.TRYWAIT P0, [R3+URZ], R0 ;  /* 0x00000000030075a7 */ /* 0x0044e4000800017f */
[----:B---3--:R-:W-:Y:S05]  /*c270*/  @!P0 NANOSLEEP.SYNCS 0x989680 ;  /* 0x009896800000895d */ /* 0x008fea0003900000 */
[----:B------:R-:W3:Y:S02]  /*c280*/  @!P0 SYNCS.PHASECHK.TRANS64 P0, [R3+URZ], R0 ;  /* 0x00000000030085a7 */ /* 0x000ee4000800007f */
[----:B---3--:R-:W-:Y:S05]  /*c290*/  @!P0 BRA `(.L_x_309) ;  /* 0xfffffffc00f08947 */ /* 0x008fea000383ffff */
.L_x_303:
[----:B------:R-:W-:Y:S05]  /*c2a0*/  BSYNC B0 ;  /* 0x0000000000007941 */ /* 0x000fea0003800000 */
.L_x_302:
[----:B------:R-:W-:Y:S05]  /*c2b0*/  EXIT ;  /* 0x000000000000794d */ /* 0x000fea0003800000 */
.L_x_17:
[----:B---3--:R3:W4:Y:S02]  /*c2c0*/  SYNCS.PHASECHK.TRANS64.TRYWAIT P1, [R3+URZ], R0 ;  /* 0x00000000030075a7 */ /* 0x008724000802017f */
[----:B----4-:R-:W-:Y:S05]  /*c2d0*/  @!P1 NANOSLEEP.SYNCS 0x989680 ;  /* 0x009896800000995d */ /* 0x010fea0003900000 */
[----:B------:R-:W4:Y:S02]  /*c2e0*/  @!P1 SYNCS.PHASECHK.TRANS64 P1, [R3+URZ], R0 ;  /* 0x00000000030095a7 */ /* 0x000f24000802007f */
[----:B----4-:R-:W-:Y:S05]  /*c2f0*/  @!P1 BRA `(.L_x_17) ;  /* 0xfffffffc00f09947 */ /* 0x010fea000383ffff */
[----:B------:R-:W-:Y:S05]  /*c300*/  BRA `(.L_x_16) ;  /* 0xffffff4c00c87947 */ /* 0x000fea000383ffff */
.L_x_22:
[----:B-1----:R-:W-:-:S04]  /*c310*/  IMAD.U32 R4, RZ, RZ, UR8 ;  /* 0x00000008ff047e24 */ /* 0x002fc8000f8e00ff */
[----:B------:R1:W2:Y:S03]  /*c320*/  SYNCS.PHASECHK.TRANS64.TRYWAIT P1, [R4+URZ], R3 ;  /* 0x00000003040075a7 */ /* 0x0002a6000802017f */
[----:B--2---:R-:W-:Y:S05]  /*c330*/  @!P1 NANOSLEEP.SYNCS 0x989680 ;  /* 0x009896800000995d */ /* 0x004fea0003900000 */
[----:B------:R-:W2:Y:S02]  /*c340*/  @!P1 SYNCS.PHASECHK.TRANS64 P1, [R4+URZ], R3 ;  /* 0x00000003040095a7 */ /* 0x000ea4000802007f */
[----:B--2---:R-:W-:Y:S05]  /*c350*/  @!P1 BRA `(.L_x_22) ;  /* 0xfffffffc00ec9947 */ /* 0x004fea000383ffff */
[----:B------:R-:W-:Y:S05]  /*c360*/  BRA `(.L_x_21) ;  /* 0xffffff5000f87947 */ /* 0x000fea000383ffff */
.L_x_289:
[----:B------:R-:W-:Y:S01]  /*c370*/  BSSY B1, `(.L_x_310) ;  /* 0x0000006000017945 */ /* 0x000fe20003800000 */
[----:B------:R-:W-:-:S07]  /*c380*/  IMAD.MOV.U32 R15, RZ, RZ, -0x1 ;  /* 0xffffffffff0f7424 */ /* 0x000fce00078e00ff */
[----:B------:R-:W-:Y:S05]  /*c390*/  WARPSYNC.COLLECTIVE R15, `(.L_x_311) ;  /* 0x000000000f0c7348 */ /* 0x000fea0003c00000 */
[----:B------:R-:W-:Y:S02]  /*c3a0*/  ELECT P6, UR62, PT ;  /* 0x00000000003e782f */ /* 0x000fe400038c0000 */
[----:B------:R-:W-:Y:S01]  /*c3b0*/  MOV R14, UR62 ;  /* 0x0000003e000e7c02 */ /* 0x000fe20008000f00 */
[----:B------:R-:W-:Y:S10]  /*c3c0*/  ENDCOLLECTIVE ;  /* 0x000000000000791b */ /* 0x000ff40003800000 */
.L_x_311:
[----:B------:R-:W-:Y:S05]  /*c3d0*/  BSYNC B1 ;  /* 0x0000000000017941 */ /* 0x000fea0003800000 */
.L_x_310:
[----:B------:R-:W-:Y:S05]  /*c3e0*/  BRA `(.L_x_312) ;  /* 0xfffffff000247947 */ /* 0x000fea000383ffff */
.L_x_292:
[----:B0-----:R0:W1:Y:S02]  /*c3f0*/  SYNCS.PHASECHK.TRANS64.TRYWAIT P1, [R14+URZ+0x28], R7 ;  /* 0x000028070e0075a7 */ /* 0x001064000802017f */
[----:B-1----:R-:W-:Y:S05]  /*c400*/  @!P1 NANOSLEEP.SYNCS 0x989680 ;  /* 0x009896800000995d */ /* 0x002fea0003900000 */
[----:B------:R-:W1:Y:S02]  /*c410*/  @!P1 SYNCS.PHASECHK.TRANS64 P1, [R14+URZ+0x28], R7 ;  /* 0x000028070e0095a7 */ /* 0x000e64000802007f */
[----:B-1----:R-:W-:Y:S05]  /*c420*/  @!P1 BRA `(.L_x_292) ;  /* 0xfffffffc00f09947 */ /* 0x002fea000383ffff */
[----:B------:R-:W-:Y:S05]  /*c430*/  BRA `(.L_x_313) ;  /* 0xfffffff000587947 */ /* 0x000fea000383ffff */
.L_x_301:
[----:B------:R-:W-:Y:S01]  /*c440*/  BSSY B0, `(.L_x_314) ;  /* 0x0000006000007945 */ /* 0x000fe20003800000 */
[----:B------:R-:W-:-:S07]  /*c450*/  IMAD.MOV.U32 R15, RZ, RZ, -0x1 ;  /* 0xffffffffff0f7424 */ /* 0x000fce00078e00ff */
[----:B------:R-:W-:Y:S05]  /*c460*/  WARPSYNC.COLLECTIVE R15, `(.L_x_315) ;  /* 0x000000000f0c7348 */ /* 0x000fea0003c00000 */
[----:B------:R-:W-:Y:S02]  /*c470*/  ELECT P6, UR62, PT ;  /* 0x00000000003e782f */ /* 0x000fe400038c0000 */
[----:B------:R-:W-:Y:S01]  /*c480*/  MOV R14, UR62 ;  /* 0x0000003e000e7c02 */ /* 0x000fe20008000f00 */
[----:B------:R-:W-:Y:S10]  /*c490*/  ENDCOLLECTIVE ;  /* 0x000000000000791b */ /* 0x000ff40003800000 */
.L_x_315:
[----:B------:R-:W-:Y:S05]  /*c4a0*/  BSYNC B0 ;  /* 0x0000000000007941 */ /* 0x000fea0003800000 */
.L_x_314:
[----:B------:R-:W-:Y:S05]  /*c4b0*/  BRA `(.L_x_316) ;  /* 0xfffffff800a87947 */ /* 0x000fea000383ffff */
.L_x_305:
[----:B0-----:R0:W1:Y:S02]  /*c4c0*/  SYNCS.PHASECHK.TRANS64.TRYWAIT P0, [R7+URZ], R2 ;  /* 0x00000002070075a7 */ /* 0x001064000800017f */
[----:B-1----:R-:W-:Y:S05]  /*c4d0*/  @!P0 NANOSLEEP.SYNCS 0x989680 ;  /* 0x009896800000895d */ /* 0x002fea0003900000 */
[----:B------:R-:W1:Y:S02]  /*c4e0*/  @!P0 SYNCS.PHASECHK.TRANS64 P0, [R7+URZ], R2 ;  /* 0x00000002070085a7 */ /* 0x000e64000800007f */
[----:B-1----:R-:W-:Y:S05]  /*c4f0*/  @!P0 BRA `(.L_x_305) ;  /* 0xfffffffc00f08947 */ /* 0x002fea000383ffff */
[----:B------:R-:W-:Y:S05]  /*c500*/  BRA `(.L_x_317) ;  /* 0xfffffff800e87947 */ /* 0x000fea000383ffff */
.L_x_306:
[----:B0-----:R0:W1:Y:S02]  /*c510*/  SYNCS.PHASECHK.TRANS64.TRYWAIT P0, [R9+URZ], R4 ;  /* 0x00000004090075a7 */ /* 0x001064000800017f */
[----:B-1----:R-:W-:Y:S05]  /*c520*/  @!P0 NANOSLEEP.SYNCS 0x989680 ;  /* 0x009896800000895d */ /* 0x002fea0003900000 */
[----:B------:R-:W1:Y:S02]  /*c530*/  @!P0 SYNCS.PHASECHK.TRANS64 P0, [R9+URZ], R4 ;  /* 0x00000004090085a7 */ /* 0x000e64000800007f */
[----:B-1----:R-:W-:Y:S05]  /*c540*/  @!P0 BRA `(.L_x_306) ;  /* 0xfffffffc00f08947 */ /* 0x002fea000383ffff */
[----:B------:R-:W-:Y:S05]  /*c550*/  BRA `(.L_x_318) ;  /* 0xfffffff800f87947 */ /* 0x000fea000383ffff */
.L_x_307:
[----:B0-----:R0:W1:Y:S02]  /*c560*/  SYNCS.PHASECHK.TRANS64.TRYWAIT P0, [R6+URZ], R5 ;  /* 0x00000005060075a7 */ /* 0x001064000800017f */
[----:B-1----:R-:W-:Y:S05]  /*c570*/  @!P0 NANOSLEEP.SYNCS 0x989680 ;  /* 0x009896800000895d */ /* 0x002fea0003900000 */
[----:B------:R-:W1:Y:S02]  /*c580*/  @!P0 SYNCS.PHASECHK.TRANS64 P0, [R6+URZ], R5 ;  /* 0x00000005060085a7 */ /* 0x000e64000800007f */
[----:B-1----:R-:W-:Y:S05]  /*c590*/  @!P0 BRA `(.L_x_307) ;  /* 0xfffffffc00f08947 */ /* 0x002fea000383ffff */
[----:B------:R-:W-:Y:S05]  /*c5a0*/  BRA `(.L_x_319) ;  /* 0xfffffffc00087947 */ /* 0x000fea000383ffff */
.L_x_308:
[----:B-1----:R1:W2:Y:S02]  /*c5b0*/  SYNCS.PHASECHK.TRANS64.TRYWAIT P0, [R9+URZ], R4 ;  /* 0x00000004090075a7 */ /* 0x0022a4000800017f */
[----:B--2---:R-:W-:Y:S05]  /*c5c0*/  @!P0 NANOSLEEP.SYNCS 0x989680 ;  /* 0x009896800000895d */ /* 0x004fea0003900000 */
[----:B------:R-:W2:Y:S02]  /*c5d0*/  @!P0 SYNCS.PHASECHK.TRANS64 P0, [R9+URZ], R4 ;  /* 0x00000004090085a7 */ /* 0x000ea4000800007f */
[----:B--2---:R-:W-:Y:S05]  /*c5e0*/  @!P0 BRA `(.L_x_308) ;  /* 0xfffffffc00f08947 */ /* 0x004fea000383ffff */
[----:B------:R-:W-:Y:S05]  /*c5f0*/  BRA `(.L_x_320) ;  /* 0xfffffffc00107947 */ /* 0x000fea000383ffff */
.L_x_321:
[----:B------:R-:W-:-:S00]  /*c600*/  BRA `(.L_x_321) ;  /* 0xfffffffc00fc7947 */ /* 0x000fc0000383ffff */
[----:B------:R-:W-:-:S00]  /*c610*/  NOP ;  /* 0x0000000000007918 */ /* 0x000fc00000000000 */
        /* <DEDUP_REMOVED lines=14> */
.L_x_322:


//--------------------- .nv.global.init           --------------------------
	.section	.nv.global.init,"aw",@progbits
.nv.global.init:
	.type		$str$22,@object
	.size		$str$22,($str$23 - $str$22)
$str$22:
        /*0000*/ 	.byte	0x6b, 0x5f, 0x74, 0x69, 0x6c, 0x65, 0x5f, 0x63, 0x6f, 0x75, 0x6e, 0x74, 0x20, 0x3e, 0x3d, 0x20
        /*0010*/ 	.byte	0x31, 0x00
	.type		$str$23,@object
	.size		$str$23,(__unnamed_1 - $str$23)
$str$23:
        /*0012*/ 	.byte	0x2f, 0x74, 0x6d, 0x70, 0x2f, 0x63, 0x75, 0x74, 0x6c, 0x61, 0x73, 0x73, 0x5f, 0x73, 0x77, 0x65
        /*0022*/ 	.byte	0x65, 0x70, 0x5f, 0x73, 0x72, 0x63, 0x2f, 0x69, 0x6e, 0x63, 0x6c, 0x75, 0x64, 0x65, 0x2f, 0x63
        /*0032*/ 	.byte	0x75, 0x74, 0x6c, 0x61, 0x73, 0x73, 0x2f, 0x67, 0x65, 0x6d, 0x6d, 0x2f, 0x63, 0x6f, 0x6c, 0x6c
        /*0042*/ 	.byte	0x65, 0x63, 0x74, 0x69, 0x76, 0x65, 0x2f, 0x73, 0x6d, 0x39, 0x30, 0x5f, 0x6d, 0x6d, 0x61, 0x5f
        /*0052*/ 	.byte	0x74, 0x6d, 0x61, 0x5f, 0x67, 0x6d, 0x6d, 0x61, 0x5f, 0x73, 0x73, 0x5f, 0x77, 0x61, 0x72, 0x70
        /*0062*/ 	.byte	0x73, 0x70, 0x65, 0x63, 0x69, 0x61, 0x6c, 0x69, 0x7a, 0x65, 0x64, 0x2e, 0x68, 0x70, 0x70, 0x00
	.type		__unnamed_1,@object
	.size		__unnamed_1,(.L_0 - __unnamed_1)
__unnamed_1:
        /*0072*/ 	.byte	0x76, 0x6f, 0x69, 0x64, 0x20, 0x63, 0x75, 0x74, 0x6c, 0x61, 0x73, 0x73, 0x3a, 0x3a, 0x67, 0x65
        /* <DEDUP_REMOVED lines=180> */
        /*0bc2*/ 	.byte	0x6e, 0x74, 0x69, 0x74, 0x79, 0x5d, 0x00
.L_0:


//--------------------- .nv.shared._ZN7cutlass13device_kernelINS_4gemm6kernel13GemmUniversalIN4cute5tupleIJiiiiEEENS1_10collective13CollectiveMmaINS1_34MainloopSm90TmaGmmaWarpSpecializedILi5ENS5_IJNS4_1CILi1EEESB_SB_EEENS1_35KernelTmaWarpSpecializedCooperativeEEENS5_IJNSA_ILi256EEENSA_ILi128EEENSA_ILi64EEEEEENS_10bfloat16_tENS5_IJlSB_lEEESJ_SK_NS4_8TiledMMAINS4_8MMA_AtomIJNS4_4SM904GMMA28MMA_64x128x16_F32BF16BF16_SSILNSO_5MajorE0ELSQ_0ELNSO_7ScaleInE1ELSR_1EEEEEENS4_6LayoutINS5_IJNSA_ILi2EEESB_SB_EEENS5_IJSB_NSA_ILi0EEESX_EEEEENS5_IJNS4_10UnderscoreES10_S10_EEEEENS4_13SM90_TMA_LOADENS4_14ComposedLayoutINS4_7SwizzleILi3ELi4ELi3EEENS4_18smem_ptr_flag_bitsILi16EEENSU_INS5_IJNSA_ILi8EEESH_EEENS5_IJSH_SB_EEEEEEEvNS4_8identityES13_S1D_vS1E_EENS_8epilogue10collective6detail29Sm90TmaWarpSpecializedAdapterINS1H_15DefaultEpilogueISJ_SK_SK_NS1G_6thread17LinearCombinationISJ_Li1EffLNS1L_9ScaleType4KindE0ELNS_15FloatRoundStyleE2ESJ_EENS1_15EpilogueDefaultEEEEEvvEEEEvNT_6ParamsE --------------------------
	.section	.nv.shared._ZN7cutlass13device_kernelINS_4gemm6kernel13GemmUniversalIN4cute5tupleIJiiiiEEENS1_10collective13CollectiveMmaINS1_34MainloopSm90TmaGmmaWarpSpecializedILi5ENS5_IJNS4_1CILi1EEESB_SB_EEENS1_35KernelTmaWarpSpecializedCooperativeEEENS5_IJNSA_ILi256EEENSA_ILi128EEENSA_ILi64EEEEEENS_10bfloat16_tENS5_IJlSB_lEEESJ_SK_NS4_8TiledMMAINS4_8MMA_AtomIJNS4_4SM904GMMA28MMA_64x128x16_F32BF16BF16_SSILNSO_5MajorE0ELSQ_0ELNSO_7ScaleInE1ELSR_1EEEEEENS4_6LayoutINS5_IJNSA_ILi2EEESB_SB_EEENS5_IJSB_NSA_ILi0EEESX_EEEEENS5_IJNS4_10UnderscoreES10_S10_EEEEENS4_13SM90_TMA_LOADENS4_14ComposedLayoutINS4_7SwizzleILi3ELi4ELi3EEENS4_18smem_ptr_flag_bitsILi16EEENSU_INS5_IJNSA_ILi8EEESH_EEENS5_IJSH_SB_EEEEEEEvNS4_8identityES13_S1D_vS1E_EENS_8epilogue10collective6detail29Sm90TmaWarpSpecializedAdapterINS1H_15DefaultEpilogueISJ_SK_SK_NS1G_6thread17LinearCombinationISJ_Li1EffLNS1L_9ScaleType4KindE0ELNS_15FloatRoundStyleE2ESJ_EENS1_15EpilogueDefaultEEEEEvvEEEEvNT_6ParamsE,"aw",@nobits
	.sectionflags	@""
	.align	16
	.zero		1024


//--------------------- .nv.shared.reserved.0     --------------------------
	.section	.nv.shared.reserved.0,"aw",@nobits
	.weak		__nv_reservedSMEM_offset_0_alias
	.size		__nv_reservedSMEM_offset_0_alias, 0, 0
	.other		__nv_reservedSMEM_offset_0_alias,@"STO_CUDA_RESERVED_SHARED STV_DEFAULT"
__nv_reservedSMEM_offset_0_alias:
	.zero		0


//--------------------- .nv.global                --------------------------
	.section	.nv.global,"aw",@nobits
.nv.global:
	.type		_ZN39_INTERNAL_aa272008_4_k_cu_a8ddf27a_32844cute1_E,@object
	.size		_ZN39_INTERNAL_aa272008_4_k_cu_a8ddf27a_32844cute1_E,(_ZN39_INTERNAL_aa272008_4_k_cu_a8ddf27a_32844cuda3std3__45__cpo6cbeginE - _ZN39_INTERNAL_aa272008_4_k_cu_a8ddf27a_32844cute1_E)
_ZN39_INTERNAL_aa272008_4_k_cu_a8ddf27a_32844cute1_E:
	.zero		1
	.type		_ZN39_INTERNAL_aa272008_4_k_cu_a8ddf27a_32844cuda3std3__45__cpo6cbeginE,@object
	.size		_ZN39_INTERNAL_aa272008_4_k_cu_a8ddf27a_32844cuda3std3__45__cpo6cbeginE,(_ZN39_INTERNAL_aa272008_4_k_cu_a8ddf27a_32844cuda3std3__48in_placeE - _ZN39_INTERNAL_aa272008_4_k_cu_a8ddf27a_32844cuda3std3__45__cpo6cbeginE)
_ZN39_INTERNAL_aa272008_4_k_cu_a8ddf27a_32844cuda3std3__45__cpo6cbeginE:
	.zero		1
	.type		_ZN39_INTERNAL_aa272008_4_k_cu_a8ddf27a_32844cuda3std3__48in_placeE,@object
	.size		_ZN39_INTERNAL_aa272008_4_k_cu_a8ddf27a_32844cuda3std3__48in_placeE,(_ZN39_INTERNAL_aa272008_4_k_cu_a8ddf27a_32844cuda3std6ranges3__45__cpo9iter_moveE - _ZN39_INTERNAL_aa272008_4_k_cu_a8ddf27a_32844cuda3std3__48in_placeE)
_ZN39_INTERNAL_aa272008_4_k_cu_a8ddf27a_32844cuda3std3__48in_placeE:
	.zero		1
	.type		_ZN39_INTERNAL_aa272008_4_k_cu_a8ddf27a_32844cuda3std6ranges3__45__cpo9iter_moveE,@object
	.size		_ZN39_INTERNAL_aa272008_4_k_cu_a8ddf27a_32844cuda3std6ranges3__45__cpo9iter_moveE,(_ZN39_INTERNAL_aa272008_4_k_cu_a8ddf27a_32844cuda3std3__45__cpo5beginE - _ZN39_INTERNAL_aa272008_4_k_cu_a8ddf27a_32844cuda3std6ranges3__45__cpo9iter_moveE)
_ZN39_INTERNAL_aa272008_4_k_cu_a8ddf27a_32844cuda3std6ranges3__45__cpo9iter_moveE:
	.zero		1
	.type		_ZN39_INTERNAL_aa272008_4_k_cu_a8ddf27a_32844cuda3std3__45__cpo5beginE,@object
	.size		_ZN39_INTERNAL_aa272008_4_k_cu_a8ddf27a_32844cuda3std3__45__cpo5beginE,(_ZN39_INTERNAL_aa272008_4_k_cu_a8ddf27a_32844cuda3std3__441_GLOBAL__N__aa272008_4_k_cu_a8ddf27a_32846ignoreE - _ZN39_INTERNAL_aa272008_4_k_cu_a8ddf27a_32844cuda3std3__45__cpo5beginE)
_ZN39_INTERNAL_aa272008_4_k_cu_a8ddf27a_32844cuda3std3__45__cpo5beginE:
	.zero		1
	.type		_ZN39_INTERNAL_aa272008_4_k_cu_a8ddf27a_32844cuda3std3__441_GLOBAL__N__aa272008_4_k_cu_a8ddf27a_32846ignoreE,@object
	.size		_ZN39_INTERNAL_aa272008_4_k_cu_a8ddf27a_32844cuda3std3__441_GLOBAL__N__aa272008_4_k_cu_a8ddf27a_32846ignoreE,(_ZN39_INTERNAL_aa272008_4_k_cu_a8ddf27a_32844cute7productE - _ZN39_INTERNAL_aa272008_4_k_cu_a8ddf27a_32844cuda3std3__441_GLOBAL__N__aa272008_4_k_cu_a8ddf27a_32846ignoreE)
_ZN39_INTERNAL_aa272008_4_k_cu_a8ddf27a_32844cuda3std3__441_GLOBAL__N__aa272008_4_k_cu_a8ddf27a_32846ignoreE:
	.zero		1
	.type		_ZN39_INTERNAL_aa272008_4_k_cu_a8ddf27a_32844cute7productE,@object
	.size		_ZN39_INTERNAL_aa272008_4_k_cu_a8ddf27a_32844cute7productE,(_ZN39_INTERNAL_aa272008_4_k_cu_a8ddf27a_32844cuda3std3__45__cpo3endE - _ZN39_INTERNAL_aa272008_4_k_cu_a8ddf27a_32844cute7productE)
_ZN39_INTERNAL_aa272008_4_k_cu_a8ddf27a_32844cute7productE:
	.zero		1
	.type		_ZN39_INTERNAL_aa272008_4_k_cu_a8ddf27a_32844cuda3std3__45__cpo3endE,@object
	.size		_ZN39_INTERNAL_aa272008_4_k_cu_a8ddf27a_32844cuda3std3__45__cpo3endE,(_ZN39_INTERNAL_aa272008_4_k_cu_a8ddf27a_32844cuda3std3__419piecewise_constructE - _ZN39_INTERNAL_aa272008_4_k_cu_a8ddf27a_32844cuda3std3__45__cpo3endE)
_ZN39_INTERNAL_aa272008_4_k_cu_a8ddf27a_32844cuda3std3__45__cpo3endE:
	.zero		1
	.type		_ZN39_INTERNAL_aa272008_4_k_cu_a8ddf27a_32844cuda3std3__419piecewise_constructE,@object
	.size		_ZN39_INTERNAL_aa272008_4_k_cu_a8ddf27a_32844cuda3std3__419piecewise_constructE,(_ZN39_INTERNAL_aa272008_4_k_cu_a8ddf27a_32844cuda3std3__45__cpo4cendE - _ZN39_INTERNAL_aa272008_4_k_cu_a8ddf27a_32844cuda3std3__419piecewise_constructE)
_ZN39_INTERNAL_aa272008_4_k_cu_a8ddf27a_32844cuda3std3__419piecewise_constructE:
	.zero		1
	.type		_ZN39_INTERNAL_aa272008_4_k_cu_a8ddf27a_32844cuda3std3__45__cpo4cendE,@object
	.size		_ZN39_INTERNAL_aa272008_4_k_cu_a8ddf27a_32844cuda3std3__45__cpo4cendE,(_ZN39_INTERNAL_aa272008_4_k_cu_a8ddf27a_32844cuda3std6ranges3__45__cpo4swapE - _ZN39_INTERNAL_aa272008_4_k_cu_a8ddf27a_32844cuda3std3__45__cpo4cendE)
_ZN39_INTERNAL_aa272008_4_k_cu_a8ddf27a_32844cuda3std3__45__cpo4cendE:
	.zero		1
	.type		_ZN39_INTERNAL_aa272008_4_k_cu_a8ddf27a_32844cuda3std6ranges3__45__cpo4swapE,@object
	.size		_ZN39_INTERNAL_aa272008_4_k_cu_a8ddf27a_32844cuda3std6ranges3__45__cpo4swapE,(.L_8 - _ZN39_INTERNAL_aa272008_4_k_cu_a8ddf27a_32844cuda3std6ranges3__45__cpo4swapE)
_ZN39_INTERNAL_aa272008_4_k_cu_a8ddf27a_32844cuda3std6ranges3__45__cpo4swapE:
	.zero		1
.L_8:


//--------------------- .nv.constant0._ZN7cutlass13device_kernelINS_4gemm6kernel13GemmUniversalIN4cute5tupleIJiiiiEEENS1_10collective13CollectiveMmaINS1_34MainloopSm90TmaGmmaWarpSpecializedILi5ENS5_IJNS4_1CILi1EEESB_SB_EEENS1_35KernelTmaWarpSpecializedCooperativeEEENS5_IJNSA_ILi256EEENSA_ILi128EEENSA_ILi64EEEEEENS_10bfloat16_tENS5_IJlSB_lEEESJ_SK_NS4_8TiledMMAINS4_8MMA_AtomIJNS4_4SM904GMMA28MMA_64x128x16_F32BF16BF16_SSILNSO_5MajorE0ELSQ_0ELNSO_7ScaleInE1ELSR_1EEEEEENS4_6LayoutINS5_IJNSA_ILi2EEESB_SB_EEENS5_IJSB_NSA_ILi0EEESX_EEEEENS5_IJNS4_10UnderscoreES10_S10_EEEEENS4_13SM90_TMA_LOADENS4_14ComposedLayoutINS4_7SwizzleILi3ELi4ELi3EEENS4_18smem_ptr_flag_bitsILi16EEENSU_INS5_IJNSA_ILi8EEESH_EEENS5_IJSH_SB_EEEEEEEvNS4_8identityES13_S1D_vS1E_EENS_8epilogue10collective6detail29Sm90TmaWarpSpecializedAdapterINS1H_15DefaultEpilogueISJ_SK_SK_NS1G_6thread17LinearCombinationISJ_Li1EffLNS1L_9ScaleType4KindE0ELNS_15FloatRoundStyleE2ESJ_EENS1_15EpilogueDefaultEEEEEvvEEEEvNT_6ParamsE --------------------------
	.section	.nv.constant0._ZN7cutlass13device_kernelINS_4gemm6kernel13GemmUniversalIN4cute5tupleIJiiiiEEENS1_10collective13CollectiveMmaINS1_34MainloopSm90TmaGmmaWarpSpecializedILi5ENS5_IJNS4_1CILi1EEESB_SB_EEENS1_35KernelTmaWarpSpecializedCooperativeEEENS5_IJNSA_ILi256EEENSA_ILi128EEENSA_ILi64EEEEEENS_10bfloat16_tENS5_IJlSB_lEEESJ_SK_NS4_8TiledMMAINS4_8MMA_AtomIJNS4_4SM904GMMA28MMA_64x128x16_F32BF16BF16_SSILNSO_5MajorE0ELSQ_0ELNSO_7ScaleInE1ELSR_1EEEEEENS4_6LayoutINS5_IJNSA_ILi2EEESB_SB_EEENS5_IJSB_NSA_ILi0EEESX_EEEEENS5_IJNS4_10UnderscoreES10_S10_EEEEENS4_13SM90_TMA_LOADENS4_14ComposedLayoutINS4_7SwizzleILi3ELi4ELi3EEENS4_18smem_ptr_flag_bitsILi16EEENSU_INS5_IJNSA_ILi8EEESH_EEENS5_IJSH_SB_EEEEEEEvNS4_8identityES13_S1D_vS1E_EENS_8epilogue10collective6detail29Sm90TmaWarpSpecializedAdapterINS1H_15DefaultEpilogueISJ_SK_SK_NS1G_6thread17LinearCombinationISJ_Li1EffLNS1L_9ScaleType4KindE0ELNS_15FloatRoundStyleE2ESJ_EENS1_15EpilogueDefaultEEEEEvvEEEEvNT_6ParamsE,"a",@progbits
	.sectionflags	@""
	.align	4
.nv.constant0._ZN7cutlass13device_kernelINS_4gemm6kernel13GemmUniversalIN4cute5tupleIJiiiiEEENS1_10collective13CollectiveMmaINS1_34MainloopSm90TmaGmmaWarpSpecializedILi5ENS5_IJNS4_1CILi1EEESB_SB_EEENS1_35KernelTmaWarpSpecializedCooperativeEEENS5_IJNSA_ILi256EEENSA_ILi128EEENSA_ILi64EEEEEENS_10bfloat16_tENS5_IJlSB_lEEESJ_SK_NS4_8TiledMMAINS4_8MMA_AtomIJNS4_4SM904GMMA28MMA_64x128x16_F32BF16BF16_SSILNSO_5MajorE0ELSQ_0ELNSO_7ScaleInE1ELSR_1EEEEEENS4_6LayoutINS5_IJNSA_ILi2EEESB_SB_EEENS5_IJSB_NSA_ILi0EEESX_EEEEENS5_IJNS4_10UnderscoreES10_S10_EEEEENS4_13SM90_TMA_LOADENS4_14ComposedLayoutINS4_7SwizzleILi3ELi4ELi3EEENS4_18smem_ptr_flag_bitsILi16EEENSU_INS5_IJNSA_ILi8EEESH_EEENS5_IJSH_SB_EEEEEEEvNS4_8identityES13_S1D_vS1E_EENS_8epilogue10collective6detail29Sm90TmaWarpSpecializedAdapterINS1H_15DefaultEpilogueISJ_SK_SK_NS1G_6thread17LinearCombinationISJ_Li1EffLNS1L_9ScaleType4KindE0ELNS_15FloatRoundStyleE2ESJ_EENS1_15EpilogueDefaultEEEEEvvEEEEvNT_6ParamsE:
	.zero		1664


//--------------------- SYMBOLS --------------------------

	.type		.nv.reservedSmem.offset0,@object
	.size		.nv.reservedSmem.offset0,0x4
	.type		__assertfail,@function
